	.target	sm_90a

	.elftype	@"ET_EXEC"


//--------------------- .note.nv.tkinfo           --------------------------
	.section	.note.nv.tkinfo,"",@"SHT_NOTE"
	.sectionflags	@"SHF_NOTE_NV_TKINFO"
	.tkinfo
        /*0018*/ 	.word	0x00000002
        /*0030*/ 	.string	""
        /*0030*/ 	.string	"ptxas"
        /*0030*/ 	.string	"Cuda compilation tools, release 13.0, V13.0.88"
        /*0030*/ 	.string	"Build cuda_13.0.r13.0/compiler.36424714_0"
        /*0030*/ 	.string	"-v  -suppress-debug-info  -lineinfo  -arch sm_90a "



//--------------------- .note.nv.cuinfo           --------------------------
	.section	.note.nv.cuinfo,"",@"SHT_NOTE"
	.sectionflags	@"SHF_NOTE_NV_CUINFO"
        /*0018*/ 	.short	0x0002
        /*001a*/ 	.short	0x005a
        /*001c*/ 	.short	0x0082
	.zero		2


//--------------------- .nv.info                  --------------------------
	.section	.nv.info,"",@"SHT_CUDA_INFO"
	.align	4


	//----- nvinfo : EIATTR_REGCOUNT
	.align		4
        /*0000*/ 	.byte	0x04, 0x2f
        /*0002*/ 	.short	(.L_1 - .L_0)
	.align		4
.L_0:
        /*0004*/ 	.word	index@(gluon_wgmma)
        /*0008*/ 	.word	0x0000009a


	//----- nvinfo : EIATTR_FRAME_SIZE
	.align		4
.L_1:
        /*000c*/ 	.byte	0x04, 0x11
        /*000e*/ 	.short	(.L_3 - .L_2)
	.align		4
.L_2:
        /*0010*/ 	.word	index@(gluon_wgmma)
        /*0014*/ 	.word	0x00000000


	//----- nvinfo : EIATTR_MIN_STACK_SIZE
	.align		4
.L_3:
        /*0018*/ 	.byte	0x04, 0x12
        /*001a*/ 	.short	(.L_5 - .L_4)
	.align		4
.L_4:
        /*001c*/ 	.word	index@(gluon_wgmma)
        /*0020*/ 	.word	0x00000000
.L_5:


//--------------------- .nv.compat                --------------------------
	.section	.nv.compat,"",@"SHT_CUDA_COMPAT_INFO"
	.align	4
        /*0000*/ 	.byte	0x02, 0x09, 0x01, 0x00, 0x02, 0x02, 0x04, 0x00, 0x02, 0x05, 0x05, 0x00, 0x03, 0x07, 0x01, 0x01
        /*0010*/ 	.byte	0x02, 0x03, 0x03, 0x00, 0x02, 0x06, 0x01, 0x00, 0x04, 0x0b, 0x08, 0x00, 0x00, 0x00, 0x00, 0x00
        /*0020*/ 	.byte	0x00, 0x00, 0x00, 0x00


//--------------------- .nv.info.gluon_wgmma      --------------------------
	.section	.nv.info.gluon_wgmma,"",@"SHT_CUDA_INFO"
	.sectionflags	@""
	.align	4


	//----- nvinfo : EIATTR_CUDA_API_VERSION
	.align		4
        /*0000*/ 	.byte	0x04, 0x37
        /*0002*/ 	.short	(.L_7 - .L_6)
.L_6:
        /*0004*/ 	.word	0x00000082


	//----- nvinfo : EIATTR_KPARAM_INFO
	.align		4
.L_7:
        /*0008*/ 	.byte	0x04, 0x17
        /*000a*/ 	.short	(.L_9 - .L_8)
.L_8:
        /*000c*/ 	.word	0x00000000
        /*0010*/ 	.short	0x000a
        /*0012*/ 	.short	0x0048
        /*0014*/ 	.byte	0x00, 0xf4, 0x21, 0x00


	//----- nvinfo : EIATTR_KPARAM_INFO
	.align		4
.L_9:
        /*0018*/ 	.byte	0x04, 0x17
        /*001a*/ 	.short	(.L_11 - .L_10)
.L_10:
        /*001c*/ 	.word	0x00000000
        /*0020*/ 	.short	0x0009
        /*0022*/ 	.short	0x0040
        /*0024*/ 	.byte	0x00, 0xf4, 0x21, 0x00


	//----- nvinfo : EIATTR_KPARAM_INFO
	.align		4
.L_11:
        /*0028*/ 	.byte	0x04, 0x17
        /*002a*/ 	.short	(.L_13 - .L_12)
.L_12:
        /*002c*/ 	.word	0x00000000
        /*0030*/ 	.short	0x0008
        /*0032*/ 	.short	0x0038
        /*0034*/ 	.byte	0x00, 0xf0, 0x21, 0x00


	//----- nvinfo : EIATTR_KPARAM_INFO
	.align		4
.L_13:
        /*0038*/ 	.byte	0x04, 0x17
        /*003a*/ 	.short	(.L_15 - .L_14)
.L_14:
        /*003c*/ 	.word	0x00000000
        /*0040*/ 	.short	0x0007
        /*0042*/ 	.short	0x0030
        /*0044*/ 	.byte	0x00, 0xf0, 0x21, 0x00


	//----- nvinfo : EIATTR_KPARAM_INFO
	.align		4
.L_15:
        /*0048*/ 	.byte	0x04, 0x17
        /*004a*/ 	.short	(.L_17 - .L_16)
.L_16:
        /*004c*/ 	.word	0x00000000
        /*0050*/ 	.short	0x0006
        /*0052*/ 	.short	0x0028
        /*0054*/ 	.byte	0x00, 0xf0, 0x21, 0x00


	//----- nvinfo : EIATTR_KPARAM_INFO
	.align		4
.L_17:
        /*0058*/ 	.byte	0x04, 0x17
        /*005a*/ 	.short	(.L_19 - .L_18)
.L_18:
        /*005c*/ 	.word	0x00000000
        /*0060*/ 	.short	0x0005
        /*0062*/ 	.short	0x0020
        /*0064*/ 	.byte	0x00, 0xf0, 0x11, 0x00


	//----- nvinfo : EIATTR_KPARAM_INFO
	.align		4
.L_19:
        /*0068*/ 	.byte	0x04, 0x17
        /*006a*/ 	.short	(.L_21 - .L_20)
.L_20:
        /*006c*/ 	.word	0x00000000
        /*0070*/ 	.short	0x0004
        /*0072*/ 	.short	0x001c
        /*0074*/ 	.byte	0x00, 0xf0, 0x11, 0x00


	//----- nvinfo : EIATTR_KPARAM_INFO
	.align		4
.L_21:
        /*0078*/ 	.byte	0x04, 0x17
        /*007a*/ 	.short	(.L_23 - .L_22)
.L_22:
        /*007c*/ 	.word	0x00000000
        /*0080*/ 	.short	0x0003
        /*0082*/ 	.short	0x0018
        /*0084*/ 	.byte	0x00, 0xf0, 0x11, 0x00


	//----- nvinfo : EIATTR_KPARAM_INFO
	.align		4
.L_23:
        /*0088*/ 	.byte	0x04, 0x17
        /*008a*/ 	.short	(.L_25 - .L_24)
.L_24:
        /*008c*/ 	.word	0x00000000
        /*0090*/ 	.short	0x0002
        /*0092*/ 	.short	0x0010
        /*0094*/ 	.byte	0x00, 0xf4, 0x21, 0x00


	//----- nvinfo : EIATTR_KPARAM_INFO
	.align		4
.L_25:
        /*0098*/ 	.byte	0x04, 0x17
        /*009a*/ 	.short	(.L_27 - .L_26)
.L_26:
        /*009c*/ 	.word	0x00000000
        /*00a0*/ 	.short	0x0001
        /*00a2*/ 	.short	0x0008
        /*00a4*/ 	.byte	0x00, 0xf4, 0x21, 0x00


	//----- nvinfo : EIATTR_KPARAM_INFO
	.align		4
.L_27:
        /*00a8*/ 	.byte	0x04, 0x17
        /*00aa*/ 	.short	(.L_29 - .L_28)
.L_28:
        /*00ac*/ 	.word	0x00000000
        /*00b0*/ 	.short	0x0000
        /*00b2*/ 	.short	0x0000
        /*00b4*/ 	.byte	0x00, 0xf4, 0x21, 0x00


	//----- nvinfo : EIATTR_SPARSE_MMA_MASK
	.align		4
.L_29:
        /*00b8*/ 	.byte	0x03, 0x50
        /*00ba*/ 	.short	0x0000


	//----- nvinfo : EIATTR_MAXREG_COUNT
	.align		4
        /*00bc*/ 	.byte	0x03, 0x1b
        /*00be*/ 	.short	0x00ff


	//----- nvinfo : EIATTR_NUM_BARRIERS
	.align		4
        /*00c0*/ 	.byte	0x02, 0x4c
        /*00c2*/ 	.byte	0x01
	.zero		1


	//----- nvinfo : EIATTR_MERCURY_ISA_VERSION
	.align		4
        /*00c4*/ 	.byte	0x03, 0x5f
        /*00c6*/ 	.short	0x0101


	//----- nvinfo : EIATTR_INT_WARP_WIDE_INSTR_OFFSETS
	.align		4
        /*00c8*/ 	.byte	0x04, 0x31
        /*00ca*/ 	.short	(.L_31 - .L_30)


	//   ....[0]....
.L_30:
        /*00cc*/ 	.word	0x00001570


	//   ....[1]....
        /*00d0*/ 	.word	0x00001590


	//   ....[2]....
        /*00d4*/ 	.word	0x00001640


	//   ....[3]....
        /*00d8*/ 	.word	0x00001c10


	//   ....[4]....
        /*00dc*/ 	.word	0x00001c20


	//   ....[5]....
        /*00e0*/ 	.word	0x00001ca0


	//   ....[6]....
        /*00e4*/ 	.word	0x00001cb0


	//   ....[7]....
        /*00e8*/ 	.word	0x00002250


	//   ....[8]....
        /*00ec*/ 	.word	0x00002290


	//----- nvinfo : EIATTR_COOP_GROUP_MASK_REGIDS
	.align		4
.L_31:
        /*00f0*/ 	.byte	0x04, 0x29
        /*00f2*/ 	.short	(.L_33 - .L_32)


	//   ....[0]....
.L_32:
        /*00f4*/ 	.word	0xffffffff


	//   ....[1]....
        /*00f8*/ 	.word	0xffffffff


	//   ....[2]....
        /*00fc*/ 	.word	0xffffffff


	//----- nvinfo : EIATTR_COOP_GROUP_INSTR_OFFSETS
	.align		4
.L_33:
        /*0100*/ 	.byte	0x04, 0x28
        /*0102*/ 	.short	(.L_35 - .L_34)


	//   ....[0]....
.L_34:
        /*0104*/ 	.word	0x00000140


	//   ....[1]....
        /*0108*/ 	.word	0x000006e0


	//   ....[2]....
        /*010c*/ 	.word	0x00000cb0


	//----- nvinfo : EIATTR_MBARRIER_INSTR_OFFSETS
	.align		4
.L_35:
        /*0110*/ 	.byte	0x04, 0x39
        /*0112*/ 	.short	(.L_37 - .L_36)


	//   ....[0]....
.L_36:
        /*0114*/ 	.word	0x000016c0
        /*0118*/ 	.word	0x000000ff
        /*011c*/ 	.word	0x00010000
        /*0120*/ 	.short	0x0100
        /*0122*/ 	.byte	0x14
	.zero		1


	//   ....[1]....
        /*0124*/ 	.word	0x000016e0
        /*0128*/ 	.word	0x000000ff
        /*012c*/ 	.word	0x00010008
        /*0130*/ 	.short	0x0100
        /*0132*/ 	.byte	0x14
	.zero		1


	//   ....[2]....
        /*0134*/ 	.word	0x00001d60
        /*0138*/ 	.word	0x000000ff
        /*013c*/ 	.word	0x00010000
        /*0140*/ 	.short	0x010a
        /*0142*/ 	.byte	0x15
	.zero		1


	//   ....[3]....
        /*0144*/ 	.word	0x00002100
        /*0148*/ 	.word	0x000000ff
        /*014c*/ 	.word	0x00010000
        /*0150*/ 	.short	0x0108
        /*0152*/ 	.byte	0x14
	.zero		1


	//   ....[4]....
        /*0154*/ 	.word	0x000021e0
        /*0158*/ 	.word	0x000000ff
        /*015c*/ 	.word	0x00010008
        /*0160*/ 	.short	0x0108
        /*0162*/ 	.byte	0x14
	.zero		1


	//   ....[5]....
        /*0164*/ 	.word	0x000029f0
        /*0168*/ 	.word	0x000000ff
        /*016c*/ 	.word	0x00010000
        /*0170*/ 	.short	0x010a
        /*0172*/ 	.byte	0x15
	.zero		1


	//----- nvinfo : EIATTR_NUM_MBARRIERS
	.align		4
.L_37:
        /*0174*/ 	.byte	0x03, 0x38
        /*0176*/ 	.short	0x0002


	//----- nvinfo : EIATTR_EXIT_INSTR_OFFSETS
	.align		4
        /*0178*/ 	.byte	0x04, 0x1c
        /*017a*/ 	.short	(.L_39 - .L_38)


	//   ....[0]....
.L_38:
        /*017c*/ 	.word	0x000029e0


	//----- nvinfo : EIATTR_REQNTID
	.align		4
.L_39:
        /*0180*/ 	.byte	0x04, 0x10
        /*0182*/ 	.short	(.L_41 - .L_40)
.L_40:
        /*0184*/ 	.word	0x00000080
        /*0188*/ 	.word	0x00000001
        /*018c*/ 	.word	0x00000001


	//----- nvinfo : EIATTR_CRS_STACK_SIZE
	.align		4
.L_41:
        /*0190*/ 	.byte	0x04, 0x1e
        /*0192*/ 	.short	(.L_43 - .L_42)
.L_42:
        /*0194*/ 	.word	0x00000000


	//----- nvinfo : EIATTR_CBANK_PARAM_SIZE
	.align		4
.L_43:
        /*0198*/ 	.byte	0x03, 0x19
        /*019a*/ 	.short	0x0050


	//----- nvinfo : EIATTR_PARAM_CBANK
	.align		4
        /*019c*/ 	.byte	0x04, 0x0a
        /*019e*/ 	.short	(.L_45 - .L_44)
	.align		4
.L_44:
        /*01a0*/ 	.word	index@(.nv.constant0.gluon_wgmma)
        /*01a4*/ 	.short	0x0210
        /*01a6*/ 	.short	0x0050


	//----- nvinfo : EIATTR_SW_WAR
	.align		4
.L_45:
        /*01a8*/ 	.byte	0x04, 0x36
        /*01aa*/ 	.short	(.L_47 - .L_46)
.L_46:
        /*01ac*/ 	.word	0x00000008
.L_47:


//--------------------- .nv.callgraph             --------------------------
	.section	.nv.callgraph,"",@"SHT_CUDA_CALLGRAPH"
	.align	4
	.sectionentsize	8
	.align		4
        /*0000*/ 	.word	0x00000000
	.align		4
        /*0004*/ 	.word	0xffffffff
	.align		4
        /*0008*/ 	.word	0x00000000
	.align		4
        /*000c*/ 	.word	0xfffffffe
	.align		4
        /*0010*/ 	.word	0x00000000
	.align		4
        /*0014*/ 	.word	0xfffffffd
	.align		4
        /*0018*/ 	.word	0x00000000
	.align		4
        /*001c*/ 	.word	0xfffffffc


//--------------------- .text.gluon_wgmma         --------------------------
	.section	.text.gluon_wgmma,"ax",@progbits
	.align	128
        .global         gluon_wgmma
        .type           gluon_wgmma,@function
        .size           gluon_wgmma,(.L_x_53 - gluon_wgmma)
        .other          gluon_wgmma,@"STO_CUDA_ENTRY STV_DEFAULT"
gluon_wgmma:
.text.gluon_wgmma:
[----:B------:R-:W-:Y:S01]  /*0000*/  LDC R1, c[0x0][0x28] ;  /* 0x00000a00ff017b82 */ /* 0x000fe20000000800 */
[----:B------:R-:W1:Y:S07]  /*0010*/  S2R R0, SR_TID.X ;  /* 0x0000000000007919 */ /* 0x000e6e0000002100 */
[----:B------:R-:W2:Y:S01]  /*0020*/  S2UR UR4, SR_CgaCtaId ;  /* 0x00000000000479c3 */ /* 0x000ea20000008800 */
[----:B------:R-:W-:Y:S01]  /*0030*/  UMOV UR20, 0x400 ;  /* 0x0000040000147882 */ /* 0x000fe20000000000 */
[----:B------:R-:W-:Y:S01]  /*0040*/  ULDC UR6, c[0x0][0xc] ;  /* 0x0000030000067ab9 */ /* 0x000fe20000000800 */
[----:B------:R-:W-:Y:S01]  /*0050*/  ULDC.64 UR32, c[0x0][0x250] ;  /* 0x0000940000207ab9 */ /* 0x000fe20000000a00 */
[----:B------:R-:W-:Y:S04]  /*0060*/  BSSY B0, `(.L_x_0) ;  /* 0x000001e000007945 */ /* 0x000fe80003800000 */
[----:B------:R-:W3:Y:S08]  /*0070*/  LDC R12, c[0x0][0x230] ;  /* 0x00008c00ff0c7b82 */ /* 0x000ef00000000800 */
[----:B------:R-:W-:Y:S08]  /*0080*/  S2UR UR23, SR_CTAID.Y ;  /* 0x00000000001779c3 */ /* 0x000ff00000002600 */
[----:B------:R-:W4:Y:S01]  /*0090*/  S2UR UR5, SR_CTAID.Z ;  /* 0x00000000000579c3 */ /* 0x000f220000002700 */
[----:B--2---:R-:W-:-:S03]  /*00a0*/  ULEA UR20, UR4, UR20, 0x18 ;  /* 0x0000001404147291 */ /* 0x004fc6000f8ec03f */
[----:B------:R-:W-:Y:S01]  /*00b0*/  ULDC UR4, c[0x0][0x10] ;  /* 0x0000040000047ab9 */ /* 0x000fe20000000800 */
[----:B-1----:R-:W-:-:S03]  /*00c0*/  LOP3.LUT R7, R0, 0x7f, RZ, 0xc0, !PT ;  /* 0x0000007f00077812 */ /* 0x002fc600078ec0ff */
[----:B------:R-:W1:Y:S01]  /*00d0*/  S2UR UR34, SR_CTAID.X ;  /* 0x00000000002279c3 */ /* 0x000e620000002500 */
[----:B---3--:R-:W-:Y:S01]  /*00e0*/  VIADD R5, R12, 0xffffffff ;  /* 0xffffffff0c057836 */ /* 0x008fe20000000000 */
[C---:B------:R-:W-:Y:S02]  /*00f0*/  ISETP.GE.U32.AND P0, PT, R7.reuse, 0x20, PT ;  /* 0x000000200700780c */ /* 0x040fe40003f06070 */
[C---:B------:R-:W-:Y:S02]  /*0100*/  ISETP.NE.U32.AND P2, PT, R7.reuse, RZ, PT ;  /* 0x000000ff0700720c */ /* 0x040fe40003f45070 */
[----:B------:R-:W-:Y:S02]  /*0110*/  LEA R4, R7, UR20, 0x2 ;  /* 0x0000001407047c11 */ /* 0x000fe4000f8e10ff */
[----:B------:R-:W2:Y:S07]  /*0120*/  LDC R6, c[0x0][0x228] ;  /* 0x00008a00ff067b82 */ /* 0x000eae0000000800 */
[----:B------:R3:W-:Y:S01]  /*0130*/  @!P0 STS [R4], RZ ;  /* 0x000000ff04008388 */ /* 0x0007e20000000800 */
[----:B------:R-:W-:-:S03]  /*0140*/  NOP ;  /* 0x0000000000007918 */ /* 0x000fc60000000000 */
[----:B------:R3:W-:Y:S01]  /*0150*/  @!P2 STS [UR20+0x20], R5 ;  /* 0x00002005ff00a988 */ /* 0x0007e20008000814 */
[----:B----4-:R-:W-:-:S04]  /*0160*/  UIMAD UR4, UR5, UR4, UR23 ;  /* 0x00000004050472a4 */ /* 0x010fc8000f8e0217 */
[----:B-1----:R-:W-:-:S04]  /*0170*/  UIMAD UR4, UR4, UR6, UR34 ;  /* 0x00000006040472a4 */ /* 0x002fc8000f8e0222 */
[----:B------:R-:W-:Y:S01]  /*0180*/  UIMAD UR5, UR4, 0x180, URZ ;  /* 0x00000180040578a4 */ /* 0x000fe2000f8e023f */
[----:B--2---:R-:W-:Y:S02]  /*0190*/  VIADD R6, R6, 0xffffffff ;  /* 0xffffffff06067836 */ /* 0x004fe40000000000 */
[----:B------:R-:W-:Y:S01]  /*01a0*/  UMOV UR4, URZ ;  /* 0x0000003f00047c82 */ /* 0x000fe20008000000 */
[----:B------:R-:W-:-:S04]  /*01b0*/  UIADD3 UR28, UP0, UR5, UR32, URZ ;  /* 0x00000020051c7290 */ /* 0x000fc8000ff1e03f */
[----:B------:R-:W-:Y:S01]  /*01c0*/  ULEA.HI.X.SX32 UR29, UR5, UR33, 0x1, UP0 ;  /* 0x00000021051d7291 */ /* 0x000fe200080f0e3f */
[----:B---3--:R-:W-:Y:S11]  /*01d0*/  @P2 BRA `(.L_x_1) ;  /* 0x0000000000182947 */ /* 0x008ff60003800000 */
[----:B------:R-:W1:Y:S01]  /*01e0*/  LDS R2, [UR20+0x8] ;  /* 0x00000814ff027984 */ /* 0x000e620008000800 */
[----:B------:R-:W2:Y:S01]  /*01f0*/  LDC.64 R8, c[0x0][0x210] ;  /* 0x00008400ff087b82 */ /* 0x000ea20000000a00 */
[----:B------:R-:W-:Y:S02]  /*0200*/  IMAD.MOV.U32 R3, RZ, RZ, 0x70 ;  /* 0x00000070ff037424 */ /* 0x000fe400078e00ff */
[----:B--2---:R2:W-:Y:S03]  /*0210*/  STS.64 [UR20], R8 ;  /* 0x00000008ff007988 */ /* 0x0045e60008000a14 */
[----:B-1----:R-:W-:-:S05]  /*0220*/  LOP3.LUT R2, R2, 0x10, R3, 0xd8, !PT ;  /* 0x0000001002027812 */ /* 0x002fca00078ed803 */
[----:B------:R2:W-:Y:S02]  /*0230*/  STS [UR20+0x8], R2 ;  /* 0x00000802ff007988 */ /* 0x0005e40008000814 */
.L_x_1:
[----:B------:R-:W-:Y:S05]  /*0240*/  BSYNC B0 ;  /* 0x0000000000007941 */ /* 0x000fea0003800000 */
.L_x_0:
[----:B------:R-:W-:Y:S04]  /*0250*/  BSSY B0, `(.L_x_2) ;  /* 0x000000a000007945 */ /* 0x000fe80003800000 */
[----:B------:R-:W-:Y:S05]  /*0260*/  @P2 BRA `(.L_x_3) ;  /* 0x0000000000202947 */ /* 0x000fea0003800000 */
[----:B--2---:R-:W1:Y:S01]  /*0270*/  LDS R2, [UR20+0x34] ;  /* 0x00003414ff027984 */ /* 0x004e620008000800 */
[----:B------:R-:W-:Y:S02]  /*0280*/  IMAD.MOV.U32 R3, RZ, RZ, 0x7f000000 ;  /* 0x7f000000ff037424 */ /* 0x000fe400078e00ff */
[----:B------:R-:W-:Y:S01]  /*0290*/  @!P2 IMAD.MOV.U32 R8, RZ, RZ, 0x7f ;  /* 0x0000007fff08a424 */ /* 0x000fe200078e00ff */
[----:B------:R-:W2:Y:S02]  /*02a0*/  @!P2 LDS R9, [UR20+0x38] ;  /* 0x00003814ff09a984 */ /* 0x000ea40008000800 */
[----:B-1----:R-:W-:Y:S02]  /*02b0*/  LOP3.LUT R2, R2, 0xff000000, R3, 0xb8, !PT ;  /* 0xff00000002027812 */ /* 0x002fe400078eb803 */
[----:B--2---:R-:W-:-:S03]  /*02c0*/  @!P2 LOP3.LUT R3, R9, 0xff, R8, 0xb8, !PT ;  /* 0x000000ff0903a812 */ /* 0x004fc600078eb808 */
[----:B------:R1:W-:Y:S04]  /*02d0*/  STS [UR20+0x34], R2 ;  /* 0x00003402ff007988 */ /* 0x0003e80008000814 */
[----:B------:R1:W-:Y:S02]  /*02e0*/  @!P2 STS [UR20+0x38], R3 ;  /* 0x00003803ff00a988 */ /* 0x0003e40008000814 */
.L_x_3:
[----:B------:R-:W-:Y:S05]  /*02f0*/  BSYNC B0 ;  /* 0x0000000000007941 */ /* 0x000fea0003800000 */
.L_x_2:
[----:B------:R-:W-:Y:S04]  /*0300*/  BSSY B0, `(.L_x_4) ;  /* 0x000000a000007945 */ /* 0x000fe80003800000 */
[----:B------:R-:W-:Y:S05]  /*0310*/  @P2 BRA `(.L_x_5) ;  /* 0x0000000000202947 */ /* 0x000fea0003800000 */
[----:B-12---:R-:W1:Y:S01]  /*0320*/  LDS R2, [UR20+0x1c] ;  /* 0x00001c14ff027984 */ /* 0x006e620008000800 */
[----:B------:R-:W2:Y:S03]  /*0330*/  LDC.64 R10, c[0x0][0x238] ;  /* 0x00008e00ff0a7b82 */ /* 0x000ea60000000a00 */
[----:B------:R3:W-:Y:S01]  /*0340*/  STS [UR20+0x24], R6 ;  /* 0x00002406ff007988 */ /* 0x0007e20008000814 */
[--C-:B--2---:R-:W-:Y:S02]  /*0350*/  SHF.R.U32.HI R9, RZ, 0x4, R11.reuse ;  /* 0x00000004ff097819 */ /* 0x104fe4000001160b */
[----:B------:R-:W-:-:S05]  /*0360*/  SHF.R.U64 R3, R10, 0x4, R11 ;  /* 0x000000040a037819 */ /* 0x000fca000000120b */
[----:B------:R3:W-:Y:S01]  /*0370*/  STS [UR20+0xc], R3 ;  /* 0x00000c03ff007988 */ /* 0x0007e20008000814 */
[----:B-1----:R-:W-:-:S05]  /*0380*/  LOP3.LUT R2, R2, 0xf, R9, 0xb8, !PT ;  /* 0x0000000f02027812 */ /* 0x002fca00078eb809 */
[----:B------:R3:W-:Y:S02]  /*0390*/  STS [UR20+0x1c], R2 ;  /* 0x00001c02ff007988 */ /* 0x0007e40008000814 */
.L_x_5:
[----:B------:R-:W-:Y:S05]  /*03a0*/  BSYNC B0 ;  /* 0x0000000000007941 */ /* 0x000fea0003800000 */
.L_x_4:
[----:B------:R-:W-:Y:S04]  /*03b0*/  BSSY B1, `(.L_x_6) ;  /* 0x000001d000017945 */ /* 0x000fe80003800000 */
[----:B------:R-:W-:Y:S04]  /*03c0*/  BSSY B0, `(.L_x_7) ;  /* 0x0000018000007945 */ /* 0x000fe80003800000 */
[----:B------:R-:W-:Y:S05]  /*03d0*/  @P2 BRA `(.L_x_8) ;  /* 0x00000000001c2947 */ /* 0x000fea0003800000 */
[----:B-123--:R-:W1:Y:S02]  /*03e0*/  LDS R2, [UR20+0x34] ;  /* 0x00003414ff027984 */ /* 0x00ee640008000800 */
[----:B-1----:R-:W-:-:S05]  /*03f0*/  LOP3.LUT R2, R2, 0x7, RZ, 0xb8, !PT ;  /* 0x0000000702027812 */ /* 0x002fca00078eb8ff */
[----:B------:R1:W-:Y:S01]  /*0400*/  STS [UR20+0x34], R2 ;  /* 0x00003402ff007988 */ /* 0x0003e20008000814 */
[----:B------:R-:W-:Y:S05]  /*0410*/  @P2 BRA `(.L_x_9) ;  /* 0x00000000001c2947 */ /* 0x000fea0003800000 */
[----:B-1----:R-:W1:Y:S02]  /*0420*/  LDS R2, [UR20+0x34] ;  /* 0x00003414ff027984 */ /* 0x002e640008000800 */
[----:B-1----:R-:W-:-:S05]  /*0430*/  LOP3.LUT R2, R2, 0x38, RZ, 0xb8, !PT ;  /* 0x0000003802027812 */ /* 0x002fca00078eb8ff */
[----:B------:R4:W-:Y:S02]  /*0440*/  STS [UR20+0x34], R2 ;  /* 0x00003402ff007988 */ /* 0x0009e40008000814 */
.L_x_8:
[----:B------:R-:W-:Y:S05]  /*0450*/  @P2 BRA `(.L_x_10) ;  /* 0x00000000001c2947 */ /* 0x000fea0003800000 */
[----:B-1234-:R-:W1:Y:S02]  /*0460*/  LDS R2, [UR20+0x8] ;  /* 0x00000814ff027984 */ /* 0x01ee640008000800 */
[----:B-1----:R-:W-:-:S05]  /*0470*/  LOP3.LUT R2, R2, 0x780, RZ, 0xb8, !PT ;  /* 0x0000078002027812 */ /* 0x002fca00078eb8ff */
[----:B------:R2:W-:Y:S02]  /*0480*/  STS [UR20+0x8], R2 ;  /* 0x00000802ff007988 */ /* 0x0005e40008000814 */
.L_x_9:
[----:B------:R-:W-:Y:S05]  /*0490*/  @P2 BRA `(.L_x_11) ;  /* 0x0000000000282947 */ /* 0x000fea0003800000 */
[----:B-12---:R-:W1:Y:S02]  /*04a0*/  LDS R2, [UR20+0x8] ;  /* 0x00000814ff027984 */ /* 0x006e640008000800 */
[----:B-1----:R-:W-:-:S05]  /*04b0*/  LOP3.LUT R2, R2, 0x1800, RZ, 0xb8, !PT ;  /* 0x0000180002027812 */ /* 0x002fca00078eb8ff */
[----:B------:R5:W-:Y:S02]  /*04c0*/  STS [UR20+0x8], R2 ;  /* 0x00000802ff007988 */ /* 0x000be40008000814 */
.L_x_10:
[----:B------:R-:W-:Y:S05]  /*04d0*/  @P2 BREAK B0 ;  /* 0x0000000000002942 */ /* 0x000fea0003800000 */
[----:B------:R-:W-:Y:S05]  /*04e0*/  @P2 BRA `(.L_x_12) ;  /* 0x0000000000242947 */ /* 0x000fea0003800000 */
[----:B-1-3--:R-:W1:Y:S01]  /*04f0*/  LDS R3, [UR20+0x8] ;  /* 0x00000814ff037984 */ /* 0x00ae620008000800 */
[----:B--2-45:R-:W-:-:S05]  /*0500*/  IMAD.MOV.U32 R2, RZ, RZ, 0x6000 ;  /* 0x00006000ff027424 */ /* 0x034fca00078e00ff */
[----:B-1----:R-:W-:-:S04]  /*0510*/  LOP3.LUT R2, R3, 0x6000, R2, 0xd8, !PT ;  /* 0x0000600003027812 */ /* 0x002fc800078ed802 */
[----:B------:R-:W-:-:S05]  /*0520*/  LOP3.LUT R2, R2, 0x400000, RZ, 0xb8, !PT ;  /* 0x0040000002027812 */ /* 0x000fca00078eb8ff */
[----:B------:R3:W-:Y:S02]  /*0530*/  STS [UR20+0x8], R2 ;  /* 0x00000802ff007988 */ /* 0x0007e40008000814 */
.L_x_11:
[----:B------:R-:W-:Y:S05]  /*0540*/  BSYNC B0 ;  /* 0x0000000000007941 */ /* 0x000fea0003800000 */
.L_x_7:
[----:B-123--:R-:W1:Y:S02]  /*0550*/  @!P2 LDS R2, [UR20+0x8] ;  /* 0x00000814ff02a984 */ /* 0x00ee640008000800 */
[----:B-1----:R-:W-:-:S05]  /*0560*/  @!P2 LOP3.LUT R2, R2, 0x8000, RZ, 0xb8, !PT ;  /* 0x000080000202a812 */ /* 0x002fca00078eb8ff */
[----:B------:R1:W-:Y:S02]  /*0570*/  @!P2 STS [UR20+0x8], R2 ;  /* 0x00000802ff00a988 */ /* 0x0003e40008000814 */
.L_x_12:
[----:B------:R-:W-:Y:S05]  /*0580*/  BSYNC B1 ;  /* 0x0000000000017941 */ /* 0x000fea0003800000 */
.L_x_6:
[----:B------:R-:W-:Y:S05]  /*0590*/  WARPSYNC.ALL ;  /* 0x0000000000007948 */ /* 0x000fea0003800000 */
[----:B------:R-:W-:Y:S05]  /*05a0*/  @P0 BRA `(.L_x_13) ;  /* 0x0000000000280947 */ /* 0x000fea0003800000 */
[----:B-12345:R-:W1:Y:S01]  /*05b0*/  S2R R2, SR_LANEID ;  /* 0x0000000000027919 */ /* 0x03ee620000000000 */
[----:B------:R-:W-:Y:S05]  /*05c0*/  WARPSYNC.ALL ;  /* 0x0000000000007948 */ /* 0x000fea0003800000 */
[----:B-1----:R-:W-:-:S05]  /*05d0*/  IMAD.SHL.U32 R8, R2, 0x4, RZ ;  /* 0x0000000402087824 */ /* 0x002fca00078e00ff */
[----:B------:R-:W1:Y:S01]  /*05e0*/  LDS R9, [R8+UR20] ;  /* 0x0000001408097984 */ /* 0x000e620008000800 */
[----:B------:R-:W-:-:S05]  /*05f0*/  IADD3 R2, P1, R8, UR28, RZ ;  /* 0x0000001c08027c10 */ /* 0x000fca000ff3e0ff */
[----:B------:R-:W-:-:S05]  /*0600*/  IMAD.X R3, RZ, RZ, UR29, P1 ;  /* 0x0000001dff037e24 */ /* 0x000fca00088e06ff */
[----:B-1----:R1:W2:Y:S01]  /*0610*/  ATOMG.E.EXCH.STRONG.GPU PT, RZ, [R2], R9 ;  /* 0x0000000902ff73a8 */ /* 0x0022a200041ee100 */
[----:B------:R-:W-:-:S04]  /*0620*/  DEPBAR {5,4,3,2,1,0} ;  /* 0x0000003f0000791a */ /* 0x000fc80000000000 */
[----:B------:R1:W-:Y:S01]  /*0630*/  UTMACCTL.IV [UR28] ;  /* 0x000000001c0079b9 */ /* 0x0003e20008000000 */
[----:B------:R-:W-:Y:S01]  /*0640*/  NOP ;  /* 0x0000000000007918 */ /* 0x000fe20000000000 */
.L_x_13:
[----:B------:R-:W-:Y:S05]  /*0650*/  @P0 BRA `(.L_x_14) ;  /* 0x00000000000c0947 */ /* 0x000fea0003800000 */
[----:B------:R0:W-:Y:S01]  /*0660*/  UTMACMDFLUSH ;  /* 0x00000000000079b7 */ /* 0x0001e20000000000 */
[----:B------:R-:W-:Y:S05]  /*0670*/  @P0 BRA `(.L_x_14) ;  /* 0x0000000000040947 */ /* 0x000fea0003800000 */
[----:B------:R-:W-:-:S04]  /*0680*/  DEPBAR.LE SB0, 0x0 ;  /* 0x000080000000791a */ /* 0x000fc80000000000 */
.L_x_14:
[----:B------:R-:W-:Y:S05]  /*0690*/  WARPSYNC.ALL ;  /* 0x0000000000007948 */ /* 0x000fea0003800000 */
[----:B--2---:R-:W-:Y:S06]  /*06a0*/  BAR.SYNC.DEFER_BLOCKING 0x0 ;  /* 0x0000000000007b1d */ /* 0x004fec0000010000 */
[----:B------:R-:W-:Y:S02]  /*06b0*/  BSSY B1, `(.L_x_15) ;  /* 0x000000b000017945 */ /* 0x000fe40003800000 */
[----:B------:R-:W-:Y:S06]  /*06c0*/  BAR.SYNC.DEFER_BLOCKING 0x0 ;  /* 0x0000000000007b1d */ /* 0x000fec0000010000 */
[----:B------:R2:W-:Y:S01]  /*06d0*/  @!P0 STS [R4], RZ ;  /* 0x000000ff04008388 */ /* 0x0005e20000000800 */
[----:B------:R-:W-:Y:S01]  /*06e0*/  NOP ;  /* 0x0000000000007918 */ /* 0x000fe20000000000 */
[----:B------:R-:W-:Y:S05]  /*06f0*/  @P2 BRA `(.L_x_16) ;  /* 0x0000000000182947 */ /* 0x000fea0003800000 */
[----:B-1-345:R-:W1:Y:S01]  /*0700*/  LDS R2, [UR20+0x8] ;  /* 0x00000814ff027984 */ /* 0x03ae620008000800 */
[----:B------:R-:W3:Y:S01]  /*0710*/  LDC.64 R8, c[0x0][0x218] ;  /* 0x00008600ff087b82 */ /* 0x000ee20000000a00 */
[----:B------:R-:W-:Y:S02]  /*0720*/  IMAD.MOV.U32 R3, RZ, RZ, 0x70 ;  /* 0x00000070ff037424 */ /* 0x000fe400078e00ff */
[----:B---3--:R3:W-:Y:S03]  /*0730*/  STS.64 [UR20], R8 ;  /* 0x00000008ff007988 */ /* 0x0087e60008000a14 */
[----:B-1----:R-:W-:-:S05]  /*0740*/  LOP3.LUT R2, R2, 0x10, R3, 0xd8, !PT ;  /* 0x0000001002027812 */ /* 0x002fca00078ed803 */
[----:B------:R3:W-:Y:S02]  /*0750*/  STS [UR20+0x8], R2 ;  /* 0x00000802ff007988 */ /* 0x0007e40008000814 */
.L_x_16:
[----:B-1----:R-:W-:Y:S05]  /*0760*/  BSYNC B1 ;  /* 0x0000000000017941 */ /* 0x002fea0003800000 */
.L_x_15:
[----:B------:R-:W-:Y:S04]  /*0770*/  BSSY B2, `(.L_x_17) ;  /* 0x000000f000027945 */ /* 0x000fe80003800000 */
[----:B------:R-:W-:Y:S04]  /*0780*/  BSSY B1, `(.L_x_18) ;  /* 0x000000c000017945 */ /* 0x000fe80003800000 */
[----:B------:R-:W-:Y:S05]  /*0790*/  @P2 BRA `(.L_x_19) ;  /* 0x0000000000282947 */ /* 0x000fea0003800000 */
[----:B---345:R-:W1:Y:S01]  /*07a0*/  LDS R2, [UR20+0x34] ;  /* 0x00003414ff027984 */ /* 0x038e620008000800 */
[----:B------:R-:W-:Y:S01]  /*07b0*/  IMAD.MOV.U32 R3, RZ, RZ, 0x7f000000 ;  /* 0x7f000000ff037424 */ /* 0x000fe200078e00ff */
[----:B------:R-:W-:Y:S05]  /*07c0*/  @P2 BREAK B1 ;  /* 0x0000000000012942 */ /* 0x000fea0003800000 */
[----:B-1----:R-:W-:-:S05]  /*07d0*/  LOP3.LUT R2, R2, 0xff000000, R3, 0xb8, !PT ;  /* 0xff00000002027812 */ /* 0x002fca00078eb803 */
[----:B------:R1:W-:Y:S01]  /*07e0*/  STS [UR20+0x34], R2 ;  /* 0x00003402ff007988 */ /* 0x0003e20008000814 */
[----:B------:R-:W-:Y:S05]  /*07f0*/  @P2 BRA `(.L_x_20) ;  /* 0x0000000000182947 */ /* 0x000fea0003800000 */
[----:B-1----:R-:W1:Y:S01]  /*0800*/  LDS R2, [UR20+0x38] ;  /* 0x00003814ff027984 */ /* 0x002e620008000800 */
[----:B------:R-:W-:-:S05]  /*0810*/  IMAD.MOV.U32 R3, RZ, RZ, 0x7f ;  /* 0x0000007fff037424 */ /* 0x000fca00078e00ff */
[----:B-1----:R-:W-:-:S05]  /*0820*/  LOP3.LUT R2, R2, 0xff, R3, 0xb8, !PT ;  /* 0x000000ff02027812 */ /* 0x002fca00078eb803 */
[----:B------:R1:W-:Y:S02]  /*0830*/  STS [UR20+0x38], R2 ;  /* 0x00003802ff007988 */ /* 0x0003e40008000814 */
.L_x_19:
[----:B------:R-:W-:Y:S05]  /*0840*/  BSYNC B1 ;  /* 0x0000000000017941 */ /* 0x000fea0003800000 */
.L_x_18:
[----:B------:R1:W-:Y:S02]  /*0850*/  @!P2 STS [UR20+0x20], R5 ;  /* 0x00002005ff00a988 */ /* 0x0003e40008000814 */
.L_x_20:
[----:B------:R-:W-:Y:S05]  /*0860*/  BSYNC B2 ;  /* 0x0000000000027941 */ /* 0x000fea0003800000 */
.L_x_17:
[----:B------:R-:W-:Y:S05]  /*0870*/  WARPSYNC.ALL ;  /* 0x0000000000007948 */ /* 0x000fea0003800000 */
[----:B-1----:R-:W1:Y:S01]  /*0880*/  LDC R5, c[0x0][0x22c] ;  /* 0x00008b00ff057b82 */ /* 0x002e620000000800 */
[----:B------:R-:W-:Y:S01]  /*0890*/  BSSY B2, `(.L_x_21) ;  /* 0x000000b000027945 */ /* 0x000fe20003800000 */
[----:B-1----:R-:W-:-:S03]  /*08a0*/  VIADD R5, R5, 0xffffffff ;  /* 0xffffffff05057836 */ /* 0x002fc60000000000 */
[----:B------:R-:W-:Y:S05]  /*08b0*/  @P2 BRA `(.L_x_22) ;  /* 0x0000000000202947 */ /* 0x000fea0003800000 */
[----:B---345:R-:W1:Y:S01]  /*08c0*/  LDS R2, [UR20+0x1c] ;  /* 0x00001c14ff027984 */ /* 0x038e620008000800 */
[----:B------:R-:W3:Y:S03]  /*08d0*/  LDC.64 R10, c[0x0][0x240] ;  /* 0x00009000ff0a7b82 */ /* 0x000ee60000000a00 */
[----:B------:R4:W-:Y:S01]  /*08e0*/  STS [UR20+0x24], R5 ;  /* 0x00002405ff007988 */ /* 0x0009e20008000814 */
[--C-:B---3--:R-:W-:Y:S02]  /*08f0*/  SHF.R.U32.HI R9, RZ, 0x4, R11.reuse ;  /* 0x00000004ff097819 */ /* 0x108fe4000001160b */
[----:B------:R-:W-:-:S05]  /*0900*/  SHF.R.U64 R3, R10, 0x4, R11 ;  /* 0x000000040a037819 */ /* 0x000fca000000120b */
[----:B------:R4:W-:Y:S01]  /*0910*/  STS [UR20+0xc], R3 ;  /* 0x00000c03ff007988 */ /* 0x0009e20008000814 */
[----:B-1----:R-:W-:-:S05]  /*0920*/  LOP3.LUT R2, R2, 0xf, R9, 0xb8, !PT ;  /* 0x0000000f02027812 */ /* 0x002fca00078eb809 */
[----:B------:R4:W-:Y:S02]  /*0930*/  STS [UR20+0x1c], R2 ;  /* 0x00001c02ff007988 */ /* 0x0009e40008000814 */
.L_x_22:
[----:B------:R-:W-:Y:S05]  /*0940*/  BSYNC B2 ;  /* 0x0000000000027941 */ /* 0x000fea0003800000 */
.L_x_21:
[----:B------:R-:W-:Y:S04]  /*0950*/  BSSY B3, `(.L_x_23) ;  /* 0x000001d000037945 */ /* 0x000fe80003800000 */
[----:B------:R-:W-:Y:S04]  /*0960*/  BSSY B2, `(.L_x_24) ;  /* 0x0000018000027945 */ /* 0x000fe80003800000 */
[----:B------:R-:W-:Y:S05]  /*0970*/  @P2 BRA `(.L_x_25) ;  /* 0x00000000001c2947 */ /* 0x000fea0003800000 */
[----:B---345:R-:W1:Y:S02]  /*0980*/  LDS R2, [UR20+0x34] ;  /* 0x00003414ff027984 */ /* 0x038e640008000800 */
[----:B-1----:R-:W-:-:S05]  /*0990*/  LOP3.LUT R2, R2, 0x7, RZ, 0xb8, !PT ;  /* 0x0000000702027812 */ /* 0x002fca00078eb8ff */
[----:B------:R1:W-:Y:S01]  /*09a0*/  STS [UR20+0x34], R2 ;  /* 0x00003402ff007988 */ /* 0x0003e20008000814 */
[----:B------:R-:W-:Y:S05]  /*09b0*/  @P2 BRA `(.L_x_26) ;  /* 0x00000000001c2947 */ /* 0x000fea0003800000 */
[----:B-1----:R-:W1:Y:S02]  /*09c0*/  LDS R2, [UR20+0x34] ;  /* 0x00003414ff027984 */ /* 0x002e640008000800 */
[----:B-1----:R-:W-:-:S05]  /*09d0*/  LOP3.LUT R2, R2, 0x38, RZ, 0xb8, !PT ;  /* 0x0000003802027812 */ /* 0x002fca00078eb8ff */
[----:B------:R1:W-:Y:S02]  /*09e0*/  STS [UR20+0x34], R2 ;  /* 0x00003402ff007988 */ /* 0x0003e40008000814 */
.L_x_25:
[----:B------:R-:W-:Y:S05]  /*09f0*/  @P2 BRA `(.L_x_27) ;  /* 0x00000000001c2947 */ /* 0x000fea0003800000 */
[----:B-1-345:R-:W1:Y:S02]  /*0a00*/  LDS R2, [UR20+0x8] ;  /* 0x00000814ff027984 */ /* 0x03ae640008000800 */
[----:B-1----:R-:W-:-:S05]  /*0a10*/  LOP3.LUT R2, R2, 0x780, RZ, 0xb8, !PT ;  /* 0x0000078002027812 */ /* 0x002fca00078eb8ff */
[----:B------:R3:W-:Y:S02]  /*0a20*/  STS [UR20+0x8], R2 ;  /* 0x00000802ff007988 */ /* 0x0007e40008000814 */
.L_x_26:
[----:B------:R-:W-:Y:S05]  /*0a30*/  @P2 BRA `(.L_x_28) ;  /* 0x0000000000282947 */ /* 0x000fea0003800000 */
[----:B-1-3--:R-:W1:Y:S02]  /*0a40*/  LDS R2, [UR20+0x8] ;  /* 0x00000814ff027984 */ /* 0x00ae640008000800 */
[----:B-1----:R-:W-:-:S05]  /*0a50*/  LOP3.LUT R2, R2, 0x1800, RZ, 0xb8, !PT ;  /* 0x0000180002027812 */ /* 0x002fca00078eb8ff */
[----:B------:R1:W-:Y:S02]  /*0a60*/  STS [UR20+0x8], R2 ;  /* 0x00000802ff007988 */ /* 0x0003e40008000814 */
.L_x_27:
[----:B------:R-:W-:Y:S05]  /*0a70*/  @P2 BREAK B2 ;  /* 0x0000000000022942 */ /* 0x000fea0003800000 */
[----:B------:R-:W-:Y:S05]  /*0a80*/  @P2 BRA `(.L_x_29) ;  /* 0x0000000000242947 */ /* 0x000fea0003800000 */
[----:B-1-345:R-:W1:Y:S01]  /*0a90*/  LDS R2, [UR20+0x8] ;  /* 0x00000814ff027984 */ /* 0x03ae620008000800 */
[----:B------:R-:W-:-:S05]  /*0aa0*/  IMAD.MOV.U32 R3, RZ, RZ, 0x6000 ;  /* 0x00006000ff037424 */ /* 0x000fca00078e00ff */
[----:B-1----:R-:W-:-:S04]  /*0ab0*/  LOP3.LUT R2, R2, 0x6000, R3, 0xd8, !PT ;  /* 0x0000600002027812 */ /* 0x002fc800078ed803 */
[----:B------:R-:W-:-:S05]  /*0ac0*/  LOP3.LUT R2, R2, 0x400000, RZ, 0xb8, !PT ;  /* 0x0040000002027812 */ /* 0x000fca00078eb8ff */
[----:B------:R4:W-:Y:S02]  /*0ad0*/  STS [UR20+0x8], R2 ;  /* 0x00000802ff007988 */ /* 0x0009e40008000814 */
.L_x_28:
[----:B------:R-:W-:Y:S05]  /*0ae0*/  BSYNC B2 ;  /* 0x0000000000027941 */ /* 0x000fea0003800000 */
.L_x_24:
[----:B-1-34-:R-:W1:Y:S02]  /*0af0*/  @!P2 LDS R2, [UR20+0x8] ;  /* 0x00000814ff02a984 */ /* 0x01ae640008000800 */
[----:B-1----:R-:W-:-:S05]  /*0b00*/  @!P2 LOP3.LUT R2, R2, 0x8000, RZ, 0xb8, !PT ;  /* 0x000080000202a812 */ /* 0x002fca00078eb8ff */
[----:B------:R1:W-:Y:S02]  /*0b10*/  @!P2 STS [UR20+0x8], R2 ;  /* 0x00000802ff00a988 */ /* 0x0003e40008000814 */
.L_x_29:
[----:B------:R-:W-:Y:S05]  /*0b20*/  BSYNC B3 ;  /* 0x0000000000037941 */ /* 0x000fea0003800000 */
.L_x_23:
[----:B------:R-:W-:Y:S05]  /*0b30*/  WARPSYNC.ALL ;  /* 0x0000000000007948 */ /* 0x000fea0003800000 */
[----:B------:R-:W-:-:S04]  /*0b40*/  UIADD3 UR31, UR5, 0x80, URZ ;  /* 0x00000080051f7890 */ /* 0x000fc8000fffe03f */
[----:B------:R-:W-:-:S04]  /*0b50*/  UIADD3 UR30, UP0, UR31, UR32, URZ ;  /* 0x000000201f1e7290 */ /* 0x000fc8000ff1e03f */
[----:B------:R-:W-:Y:S01]  /*0b60*/  ULEA.HI.X.SX32 UR31, UR31, UR33, 0x1, UP0 ;  /* 0x000000211f1f7291 */ /* 0x000fe200080f0e3f */
[----:B------:R-:W-:Y:S11]  /*0b70*/  @P0 BRA `(.L_x_30) ;  /* 0x0000000000280947 */ /* 0x000ff60003800000 */
[----:B-1-345:R-:W1:Y:S01]  /*0b80*/  S2R R2, SR_LANEID ;  /* 0x0000000000027919 */ /* 0x03ae620000000000 */
[----:B------:R-:W-:Y:S05]  /*0b90*/  WARPSYNC.ALL ;  /* 0x0000000000007948 */ /* 0x000fea0003800000 */
[----:B-1----:R-:W-:-:S05]  /*0ba0*/  IMAD.SHL.U32 R8, R2, 0x4, RZ ;  /* 0x0000000402087824 */ /* 0x002fca00078e00ff */
[----:B------:R-:W1:Y:S01]  /*0bb0*/  LDS R9, [R8+UR20] ;  /* 0x0000001408097984 */ /* 0x000e620008000800 */
[----:B------:R-:W-:-:S05]  /*0bc0*/  IADD3 R2, P1, R8, UR30, RZ ;  /* 0x0000001e08027c10 */ /* 0x000fca000ff3e0ff */
[----:B------:R-:W-:-:S05]  /*0bd0*/  IMAD.X R3, RZ, RZ, UR31, P1 ;  /* 0x0000001fff037e24 */ /* 0x000fca00088e06ff */
[----:B-1----:R1:W3:Y:S01]  /*0be0*/  ATOMG.E.EXCH.STRONG.GPU PT, RZ, [R2], R9 ;  /* 0x0000000902ff73a8 */ /* 0x0022e200041ee100 */
[----:B------:R-:W-:-:S04]  /*0bf0*/  DEPBAR {5,4,3,2,1,0} ;  /* 0x0000003f0000791a */ /* 0x000fc80000000000 */
[----:B------:R1:W-:Y:S01]  /*0c00*/  UTMACCTL.IV [UR30] ;  /* 0x000000001e0079b9 */ /* 0x0003e20008000000 */
[----:B------:R-:W-:Y:S01]  /*0c10*/  NOP ;  /* 0x0000000000007918 */ /* 0x000fe20000000000 */
.L_x_30:
[----:B------:R-:W-:Y:S05]  /*0c20*/  @P0 BRA `(.L_x_31) ;  /* 0x00000000000c0947 */ /* 0x000fea0003800000 */
[----:B------:R0:W-:Y:S01]  /*0c30*/  UTMACMDFLUSH ;  /* 0x00000000000079b7 */ /* 0x0001e20000000000 */
[----:B------:R-:W-:Y:S05]  /*0c40*/  @P0 BRA `(.L_x_31) ;  /* 0x0000000000040947 */ /* 0x000fea0003800000 */
[----:B------:R-:W-:-:S04]  /*0c50*/  DEPBAR.LE SB0, 0x0 ;  /* 0x000080000000791a */ /* 0x000fc80000000000 */
.L_x_31:
[----:B------:R-:W-:Y:S05]  /*0c60*/  WARPSYNC.ALL ;  /* 0x0000000000007948 */ /* 0x000fea0003800000 */
[----:B---3--:R-:W-:Y:S06]  /*0c70*/  BAR.SYNC.DEFER_BLOCKING 0x0 ;  /* 0x0000000000007b1d */ /* 0x008fec0000010000 */
[----:B------:R-:W-:Y:S02]  /*0c80*/  BSSY B3, `(.L_x_32) ;  /* 0x000000b000037945 */ /* 0x000fe40003800000 */
[----:B------:R-:W-:Y:S06]  /*0c90*/  BAR.SYNC.DEFER_BLOCKING 0x0 ;  /* 0x0000000000007b1d */ /* 0x000fec0000010000 */
[----:B------:R3:W-:Y:S01]  /*0ca0*/  @!P0 STS [R4], RZ ;  /* 0x000000ff04008388 */ /* 0x0007e20000000800 */
[----:B------:R-:W-:Y:S01]  /*0cb0*/  NOP ;  /* 0x0000000000007918 */ /* 0x000fe20000000000 */
[----:B------:R-:W-:Y:S05]  /*0cc0*/  @P2 BRA `(.L_x_33) ;  /* 0x0000000000182947 */ /* 0x000fea0003800000 */
[----:B-1--45:R-:W1:Y:S01]  /*0cd0*/  LDS R2, [UR20+0x8] ;  /* 0x00000814ff027984 */ /* 0x032e620008000800 */
[----:B------:R-:W4:Y:S01]  /*0ce0*/  LDC.64 R8, c[0x0][0x220] ;  /* 0x00008800ff087b82 */ /* 0x000f220000000a00 */
[----:B------:R-:W-:Y:S02]  /*0cf0*/  IMAD.MOV.U32 R3, RZ, RZ, 0x70 ;  /* 0x00000070ff037424 */ /* 0x000fe400078e00ff */
[----:B----4-:R4:W-:Y:S03]  /*0d00*/  STS.64 [UR20], R8 ;  /* 0x00000008ff007988 */ /* 0x0109e60008000a14 */
[----:B-1----:R-:W-:-:S05]  /*0d10*/  LOP3.LUT R2, R2, 0x10, R3, 0xd8, !PT ;  /* 0x0000001002027812 */ /* 0x002fca00078ed803 */
[----:B------:R4:W-:Y:S02]  /*0d20*/  STS [UR20+0x8], R2 ;  /* 0x00000802ff007988 */ /* 0x0009e40008000814 */
.L_x_33:
[----:B-1----:R-:W-:Y:S05]  /*0d30*/  BSYNC B3 ;  /* 0x0000000000037941 */ /* 0x002fea0003800000 */
.L_x_32:
[----:B------:R-:W-:Y:S04]  /*0d40*/  BSSY B3, `(.L_x_34) ;  /* 0x0000033000037945 */ /* 0x000fe80003800000 */
[----:B------:R-:W-:Y:S04]  /*0d50*/  BSSY B4, `(.L_x_35) ;  /* 0x000002e000047945 */ /* 0x000fe80003800000 */
[----:B------:R-:W-:Y:S05]  /*0d60*/  @P2 BRA `(.L_x_36) ;  /* 0x0000000000242947 */ /* 0x000fea0003800000 */
[----:B----45:R-:W1:Y:S01]  /*0d70*/  LDS R2, [UR20+0x34] ;  /* 0x00003414ff027984 */ /* 0x030e620008000800 */
[----:B------:R-:W-:-:S05]  /*0d80*/  IMAD.MOV.U32 R3, RZ, RZ, 0x7f000000 ;  /* 0x7f000000ff037424 */ /* 0x000fca00078e00ff */
[----:B-1----:R-:W-:-:S05]  /*0d90*/  LOP3.LUT R2, R2, 0xff000000, R3, 0xb8, !PT ;  /* 0xff00000002027812 */ /* 0x002fca00078eb803 */
[----:B------:R1:W-:Y:S01]  /*0da0*/  STS [UR20+0x34], R2 ;  /* 0x00003402ff007988 */ /* 0x0003e20008000814 */
[----:B------:R-:W-:Y:S05]  /*0db0*/  @P2 BRA `(.L_x_37) ;  /* 0x0000000000182947 */ /* 0x000fea0003800000 */
[----:B-1----:R-:W1:Y:S01]  /*0dc0*/  LDS R2, [UR20+0x38] ;  /* 0x00003814ff027984 */ /* 0x002e620008000800 */
[----:B------:R-:W-:-:S05]  /*0dd0*/  IMAD.MOV.U32 R3, RZ, RZ, 0x7f ;  /* 0x0000007fff037424 */ /* 0x000fca00078e00ff */
[----:B-1----:R-:W-:-:S05]  /*0de0*/  LOP3.LUT R2, R2, 0xff, R3, 0xb8, !PT ;  /* 0x000000ff02027812 */ /* 0x002fca00078eb803 */
[----:B------:R1:W-:Y:S02]  /*0df0*/  STS [UR20+0x38], R2 ;  /* 0x00003802ff007988 */ /* 0x0003e40008000814 */
.L_x_36:
[----:B------:R-:W-:Y:S05]  /*0e00*/  @P2 BRA `(.L_x_38) ;  /* 0x00000000000c2947 */ /* 0x000fea0003800000 */
[----:B------:R1:W-:Y:S02]  /*0e10*/  STS [UR20+0x20], R5 ;  /* 0x00002005ff007988 */ /* 0x0003e40008000814 */
.L_x_37:
[----:B------:R-:W-:Y:S05]  /*0e20*/  @P2 BRA `(.L_x_39) ;  /* 0x0000000000242947 */ /* 0x000fea0003800000 */
[----:B------:R1:W-:Y:S02]  /*0e30*/  STS [UR20+0x24], R6 ;  /* 0x00002406ff007988 */ /* 0x0003e40008000814 */
.L_x_38:
[----:B------:R-:W-:Y:S05]  /*0e40*/  @P2 BRA `(.L_x_40) ;  /* 0x00000000002c2947 */ /* 0x000fea0003800000 */
[----:B-1--45:R-:W1:Y:S01]  /*0e50*/  LDS R2, [UR20+0x1c] ;  /* 0x00001c14ff027984 */ /* 0x032e620008000800 */
[----:B------:R-:W4:Y:S02]  /*0e60*/  LDC.64 R8, c[0x0][0x248] ;  /* 0x00009200ff087b82 */ /* 0x000f240000000a00 */
[--C-:B----4-:R-:W-:Y:S02]  /*0e70*/  SHF.R.U32.HI R5, RZ, 0x4, R9.reuse ;  /* 0x00000004ff057819 */ /* 0x110fe40000011609 */
[----:B------:R-:W-:-:S05]  /*0e80*/  SHF.R.U64 R3, R8, 0x4, R9 ;  /* 0x0000000408037819 */ /* 0x000fca0000001209 */
[----:B------:R4:W-:Y:S01]  /*0e90*/  STS [UR20+0xc], R3 ;  /* 0x00000c03ff007988 */ /* 0x0009e20008000814 */
[----:B-1----:R-:W-:-:S05]  /*0ea0*/  LOP3.LUT R2, R2, 0xf, R5, 0xb8, !PT ;  /* 0x0000000f02027812 */ /* 0x002fca00078eb805 */
[----:B------:R4:W-:Y:S02]  /*0eb0*/  STS [UR20+0x1c], R2 ;  /* 0x00001c02ff007988 */ /* 0x0009e40008000814 */
.L_x_39:
[----:B------:R-:W-:Y:S05]  /*0ec0*/  @P2 BRA `(.L_x_41) ;  /* 0x00000000001c2947 */ /* 0x000fea0003800000 */
[----:B-1--45:R-:W1:Y:S02]  /*0ed0*/  LDS R2, [UR20+0x34] ;  /* 0x00003414ff027984 */ /* 0x032e640008000800 */
[----:B-1----:R-:W-:-:S05]  /*0ee0*/  LOP3.LUT R2, R2, 0x7, RZ, 0xb8, !PT ;  /* 0x0000000702027812 */ /* 0x002fca00078eb8ff */
[----:B------:R1:W-:Y:S02]  /*0ef0*/  STS [UR20+0x34], R2 ;  /* 0x00003402ff007988 */ /* 0x0003e40008000814 */
.L_x_40:
[----:B------:R-:W-:Y:S05]  /*0f00*/  @P2 BRA `(.L_x_42) ;  /* 0x00000000001c2947 */ /* 0x000fea0003800000 */
[----:B-1--45:R-:W1:Y:S02]  /*0f10*/  LDS R2, [UR20+0x34] ;  /* 0x00003414ff027984 */ /* 0x032e640008000800 */
[----:B-1----:R-:W-:-:S05]  /*0f20*/  LOP3.LUT R2, R2, 0x38, RZ, 0xb8, !PT ;  /* 0x0000003802027812 */ /* 0x002fca00078eb8ff */
[----:B------:R1:W-:Y:S02]  /*0f30*/  STS [UR20+0x34], R2 ;  /* 0x00003402ff007988 */ /* 0x0003e40008000814 */
.L_x_41:
[----:B------:R-:W-:Y:S05]  /*0f40*/  @P2 BRA `(.L_x_43) ;  /* 0x00000000001c2947 */ /* 0x000fea0003800000 */
[----:B-1--45:R-:W1:Y:S02]  /*0f50*/  LDS R2, [UR20+0x8] ;  /* 0x00000814ff027984 */ /* 0x032e640008000800 */
[----:B-1----:R-:W-:-:S05]  /*0f60*/  LOP3.LUT R2, R2, 0x780, RZ, 0xb8, !PT ;  /* 0x0000078002027812 */ /* 0x002fca00078eb8ff */
[----:B------:R1:W-:Y:S02]  /*0f70*/  STS [UR20+0x8], R2 ;  /* 0x00000802ff007988 */ /* 0x0003e40008000814 */
.L_x_42:
[----:B------:R-:W-:Y:S05]  /*0f80*/  @P2 BRA `(.L_x_44) ;  /* 0x0000000000282947 */ /* 0x000fea0003800000 */
[----:B-1--45:R-:W1:Y:S02]  /*0f90*/  LDS R2, [UR20+0x8] ;  /* 0x00000814ff027984 */ /* 0x032e640008000800 */
[----:B-1----:R-:W-:-:S05]  /*0fa0*/  LOP3.LUT R2, R2, 0x1800, RZ, 0xb8, !PT ;  /* 0x0000180002027812 */ /* 0x002fca00078eb8ff */
[----:B------:R1:W-:Y:S02]  /*0fb0*/  STS [UR20+0x8], R2 ;  /* 0x00000802ff007988 */ /* 0x0003e40008000814 */
.L_x_43:
[----:B------:R-:W-:Y:S05]  /*0fc0*/  @P2 BREAK B4 ;  /* 0x0000000000042942 */ /* 0x000fea0003800000 */
[----:B------:R-:W-:Y:S05]  /*0fd0*/  @P2 BRA `(.L_x_45) ;  /* 0x0000000000242947 */ /* 0x000fea0003800000 */
[----:B-1--45:R-:W1:Y:S01]  /*0fe0*/  LDS R2, [UR20+0x8] ;  /* 0x00000814ff027984 */ /* 0x032e620008000800 */
[----:B------:R-:W-:-:S05]  /*0ff0*/  IMAD.MOV.U32 R3, RZ, RZ, 0x6000 ;  /* 0x00006000ff037424 */ /* 0x000fca00078e00ff */
[----:B-1----:R-:W-:-:S04]  /*1000*/  LOP3.LUT R2, R2, 0x6000, R3, 0xd8, !PT ;  /* 0x0000600002027812 */ /* 0x002fc800078ed803 */
[----:B------:R-:W-:-:S05]  /*1010*/  LOP3.LUT R2, R2, 0x400000, RZ, 0xb8, !PT ;  /* 0x0040000002027812 */ /* 0x000fca00078eb8ff */
[----:B------:R1:W-:Y:S02]  /*1020*/  STS [UR20+0x8], R2 ;  /* 0x00000802ff007988 */ /* 0x0003e40008000814 */
.L_x_44:
[----:B------:R-:W-:Y:S05]  /*1030*/  BSYNC B4 ;  /* 0x0000000000047941 */ /* 0x000fea0003800000 */
.L_x_35:
[----:B-1--45:R-:W1:Y:S02]  /*1040*/  @!P2 LDS R2, [UR20+0x8] ;  /* 0x00000814ff02a984 */ /* 0x032e640008000800 */
[----:B-1----:R-:W-:-:S05]  /*1050*/  @!P2 LOP3.LUT R2, R2, 0x8000, RZ, 0xb8, !PT ;  /* 0x000080000202a812 */ /* 0x002fca00078eb8ff */
[----:B------:R1:W-:Y:S02]  /*1060*/  @!P2 STS [UR20+0x8], R2 ;  /* 0x00000802ff00a988 */ /* 0x0003e40008000814 */
.L_x_45:
[----:B------:R-:W-:Y:S05]  /*1070*/  BSYNC B3 ;  /* 0x0000000000037941 */ /* 0x000fea0003800000 */
.L_x_34:
[----:B------:R-:W-:Y:S05]  /*1080*/  WARPSYNC.ALL ;  /* 0x0000000000007948 */ /* 0x000fea0003800000 */
[----:B------:R-:W-:Y:S01]  /*1090*/  UIADD3 UR5, UR5, 0x100, URZ ;  /* 0x0000010005057890 */ /* 0x000fe2000fffe03f */
[----:B------:R-:W-:Y:S02]  /*10a0*/  ISETP.GE.AND P1, PT, R12, 0x1, PT ;  /* 0x000000010c00780c */ /* 0x000fe40003f26270 */
[----:B------:R-:W-:Y:S02]  /*10b0*/  CS2R R88, SRZ ;  /* 0x0000000000587805 */ /* 0x000fe4000001ff00 */
[----:B------:R-:W-:Y:S01]  /*10c0*/  CS2R R90, SRZ ;  /* 0x00000000005a7805 */ /* 0x000fe2000001ff00 */
[----:B------:R-:W-:Y:S01]  /*10d0*/  UIADD3 UR32, UP0, UR5, UR32, URZ ;  /* 0x0000002005207290 */ /* 0x000fe2000ff1e03f */
[----:B------:R-:W-:-:S02]  /*10e0*/  CS2R R92, SRZ ;  /* 0x00000000005c7805 */ /* 0x000fc4000001ff00 */
[----:B------:R-:W-:Y:S02]  /*10f0*/  CS2R R94, SRZ ;  /* 0x00000000005e7805 */ /* 0x000fe4000001ff00 */
[----:B------:R-:W-:Y:S01]  /*1100*/  CS2R R96, SRZ ;  /* 0x0000000000607805 */ /* 0x000fe2000001ff00 */
[----:B------:R-:W-:Y:S01]  /*1110*/  ULEA.HI.X.SX32 UR33, UR5, UR33, 0x1, UP0 ;  /* 0x0000002105217291 */ /* 0x000fe200080f0e3f */
[----:B------:R-:W-:Y:S02]  /*1120*/  CS2R R98, SRZ ;  /* 0x0000000000627805 */ /* 0x000fe4000001ff00 */
[----:B------:R-:W-:Y:S02]  /*1130*/  CS2R R100, SRZ ;  /* 0x0000000000647805 */ /* 0x000fe4000001ff00 */
[----:B------:R-:W-:Y:S02]  /*1140*/  CS2R R102, SRZ ;  /* 0x0000000000667805 */ /* 0x000fe4000001ff00 */
[----:B------:R-:W-:-:S02]  /*1150*/  CS2R R104, SRZ ;  /* 0x0000000000687805 */ /* 0x000fc4000001ff00 */
[----:B------:R-:W-:Y:S02]  /*1160*/  CS2R R106, SRZ ;  /* 0x00000000006a7805 */ /* 0x000fe4000001ff00 */
[----:B------:R-:W-:Y:S02]  /*1170*/  CS2R R108, SRZ ;  /* 0x00000000006c7805 */ /* 0x000fe4000001ff00 */
        /* <DEDUP_REMOVED lines=39> */
[----:B------:R-:W-:Y:S01]  /*13f0*/  CS2R R60, SRZ ;  /* 0x00000000003c7805 */ /* 0x000fe2000001ff00 */
[----:B------:R-:W-:Y:S01]  /*1400*/  IMAD.MOV.U32 R62, RZ, RZ, RZ ;  /* 0x000000ffff3e7224 */ /* 0x000fe200078e00ff */
[----:B------:R-:W-:Y:S06]  /*1410*/  @P0 BRA `(.L_x_46) ;  /* 0x0000000000280947 */ /* 0x000fec0003800000 */
[----:B-1--45:R-:W2:Y:S01]  /*1420*/  S2R R2, SR_LANEID ;  /* 0x0000000000027919 */ /* 0x032ea20000000000 */
[----:B------:R-:W-:Y:S05]  /*1430*/  WARPSYNC.ALL ;  /* 0x0000000000007948 */ /* 0x000fea0003800000 */
[----:B--23--:R-:W-:-:S05]  /*1440*/  IMAD.SHL.U32 R4, R2, 0x4, RZ ;  /* 0x0000000402047824 */ /* 0x00cfca00078e00ff */
[----:B------:R-:W1:Y:S01]  /*1450*/  LDS R5, [R4+UR20] ;  /* 0x0000001404057984 */ /* 0x000e620008000800 */
[----:B------:R-:W-:-:S05]  /*1460*/  IADD3 R2, P3, R4, UR32, RZ ;  /* 0x0000002004027c10 */ /* 0x000fca000ff7e0ff */
[----:B------:R-:W-:-:S05]  /*1470*/  IMAD.X R3, RZ, RZ, UR33, P3 ;  /* 0x00000021ff037e24 */ /* 0x000fca00098e06ff */
[----:B-1----:R1:W2:Y:S01]  /*1480*/  ATOMG.E.EXCH.STRONG.GPU PT, RZ, [R2], R5 ;  /* 0x0000000502ff73a8 */ /* 0x0022a200041ee100 */
[----:B------:R-:W-:-:S04]  /*1490*/  DEPBAR {5,4,3,2,1,0} ;  /* 0x0000003f0000791a */ /* 0x000fc80000000000 */
[----:B------:R1:W-:Y:S01]  /*14a0*/  UTMACCTL.IV [UR32] ;  /* 0x00000000200079b9 */ /* 0x0003e20008000000 */
[----:B------:R-:W-:Y:S01]  /*14b0*/  NOP ;  /* 0x0000000000007918 */ /* 0x000fe20000000000 */
.L_x_46:
[----:B------:R-:W-:Y:S05]  /*14c0*/  @P0 BRA `(.L_x_47) ;  /* 0x00000000000c0947 */ /* 0x000fea0003800000 */
[----:B------:R0:W-:Y:S01]  /*14d0*/  UTMACMDFLUSH ;  /* 0x00000000000079b7 */ /* 0x0001e20000000000 */
[----:B------:R-:W-:Y:S05]  /*14e0*/  @P0 BRA `(.L_x_47) ;  /* 0x0000000000040947 */ /* 0x000fea0003800000 */
[----:B------:R-:W-:-:S04]  /*14f0*/  DEPBAR.LE SB0, 0x0 ;  /* 0x000080000000791a */ /* 0x000fc80000000000 */
.L_x_47:
[----:B------:R-:W-:Y:S05]  /*1500*/  WARPSYNC.ALL ;  /* 0x0000000000007948 */ /* 0x000fea0003800000 */
[----:B--2---:R-:W-:Y:S01]  /*1510*/  BAR.SYNC.DEFER_BLOCKING 0x0 ;  /* 0x0000000000007b1d */ /* 0x004fe20000010000 */
[----:B------:R-:W-:Y:S01]  /*1520*/  USHF.L.U32 UR15, UR34, 0x7, URZ ;  /* 0x00000007220f7899 */ /* 0x000fe2000800063f */
[----:B------:R-:W-:Y:S01]  /*1530*/  IMAD.MOV.U32 R63, RZ, RZ, RZ ;  /* 0x000000ffff3f7224 */ /* 0x000fe200078e00ff */
[----:B------:R-:W-:Y:S01]  /*1540*/  USHF.L.U32 UR11, UR23, 0x7, URZ ;  /* 0x00000007170b7899 */ /* 0x000fe2000800063f */
[----:B------:R-:W-:Y:S02]  /*1550*/  CS2R R64, SRZ ;  /* 0x0000000000407805 */ /* 0x000fe4000001ff00 */
[----:B------:R-:W-:Y:S01]  /*1560*/  CS2R R66, SRZ ;  /* 0x0000000000427805 */ /* 0x000fe2000001ff00 */
[----:B------:R-:W-:Y:S01]  /*1570*/  VOTEU.ALL UP0, P2 ;  /* 0x00000000003f7886 */ /* 0x000fe20001000000 */
[----:B------:R-:W-:Y:S01]  /*1580*/  UMOV UR6, 0x1 ;  /* 0x0000000100067882 */ /* 0x000fe20000000000 */
[----:B------:R-:W-:Y:S01]  /*1590*/  VOTEU.ALL UP1, P2 ;  /* 0x00000000003f7886 */ /* 0x000fe20001020000 */
[----:B------:R-:W-:-:S02]  /*15a0*/  CS2R R68, SRZ ;  /* 0x0000000000447805 */ /* 0x000fc4000001ff00 */
[----:B------:R-:W-:Y:S01]  /*15b0*/  CS2R R70, SRZ ;  /* 0x0000000000467805 */ /* 0x000fe2000001ff00 */
[----:B------:R-:W-:-:S04]  /*15c0*/  @!UP0 UIADD3 UR8, -UR6, 0x100000, URZ ;  /* 0x0010000006088890 */ /* 0x000fc8000fffe13f */
[----:B------:R-:W-:Y:S02]  /*15d0*/  @!UP0 USHF.L.U32 UR9, UR8, 0xb, URZ ;  /* 0x0000000b08098899 */ /* 0x000fe4000800063f */
[----:B------:R-:W-:Y:S01]  /*15e0*/  @!UP0 USHF.L.U32 UR8, UR8, 0x1, URZ ;  /* 0x0000000108088899 */ /* 0x000fe2000800063f */
[----:B------:R-:W-:Y:S01]  /*15f0*/  CS2R R72, SRZ ;  /* 0x0000000000487805 */ /* 0x000fe2000001ff00 */
[----:B------:R-:W-:-:S04]  /*1600*/  @!UP0 UIADD3 UR6, -UR6, 0x100000, URZ ;  /* 0x0010000006068890 */ /* 0x000fc8000fffe13f */
[----:B------:R-:W-:Y:S02]  /*1610*/  @!UP0 USHF.L.U32 UR7, UR6, 0xb, URZ ;  /* 0x0000000b06078899 */ /* 0x000fe4000800063f */
[----:B------:R-:W-:Y:S01]  /*1620*/  @!UP0 USHF.L.U32 UR6, UR6, 0x1, URZ ;  /* 0x0000000106068899 */ /* 0x000fe2000800063f */
[----:B------:R-:W-:Y:S01]  /*1630*/  CS2R R74, SRZ ;  /* 0x00000000004a7805 */ /* 0x000fe2000001ff00 */
[----:B------:R-:W-:Y:S01]  /*1640*/  VOTEU.ALL UP0, P2 ;  /* 0x00000000003f7886 */ /* 0x000fe20001000000 */
[----:B------:R-:W-:Y:S02]  /*1650*/  CS2R R76, SRZ ;  /* 0x00000000004c7805 */ /* 0x000fe4000001ff00 */
[----:B------:R-:W-:Y:S02]  /*1660*/  CS2R R78, SRZ ;  /* 0x00000000004e7805 */ /* 0x000fe4000001ff00 */
[----:B------:R-:W-:Y:S02]  /*1670*/  CS2R R80, SRZ ;  /* 0x0000000000507805 */ /* 0x000fe4000001ff00 */
[----:B------:R-:W-:-:S02]  /*1680*/  CS2R R82, SRZ ;  /* 0x0000000000527805 */ /* 0x000fc4000001ff00 */
[----:B------:R-:W-:Y:S02]  /*1690*/  CS2R R84, SRZ ;  /* 0x0000000000547805 */ /* 0x000fe4000001ff00 */
[----:B------:R-:W-:Y:S01]  /*16a0*/  CS2R R86, SRZ ;  /* 0x0000000000567805 */ /* 0x000fe2000001ff00 */
[----:B------:R-:W2:Y:S02]  /*16b0*/  FENCE.VIEW.ASYNC.S ;  /* 0x00000000000073c6 */ /* 0x000ea40000000000 */
[----:B--2---:R2:W4:Y:S02]  /*16c0*/  @!UP0 SYNCS.EXCH.64 URZ, [UR20+0x10000], UR8 ;  /* 0x01000008143f85b2 */ /* 0x0045240008000100 */
[----:B----4-:R-:W-:Y:S06]  /*16d0*/  BAR.SYNC.DEFER_BLOCKING 0x0 ;  /* 0x0000000000007b1d */ /* 0x010fec0000010000 */
[----:B------:R2:W4:Y:S01]  /*16e0*/  @!UP1 SYNCS.EXCH.64 URZ, [UR20+0x10008], UR6 ;  /* 0x01000806143f95b2 */ /* 0x0005220008000100 */
[----:B------:R-:W-:Y:S05]  /*16f0*/  @!P1 BRA `(.L_x_48) ;  /* 0x00000008002c9947 */ /* 0x000fea0003800000 */
        /* <DEDUP_REMOVED lines=63> */
[----:B------:R-:W-:Y:S01]  /*1af0*/  CS2R R86, SRZ ;  /* 0x0000000000567805 */ /* 0x000fe2000001ff00 */
[----:B------:R-:W-:Y:S01]  /*1b00*/  UMOV UR5, URZ ;  /* 0x0000003f00057c82 */ /* 0x000fe20008000000 */
[----:B------:R-:W-:-:S05]  /*1b10*/  UMOV UR14, URZ ;  /* 0x0000003f000e7c82 */ /* 0x000fca0008000000 */
.L_x_50:
[----:B----4-:R-:W-:Y:S01]  /*1b20*/  BAR.SYNC.DEFER_BLOCKING 0x0 ;  /* 0x0000000000007b1d */ /* 0x010fe20000010000 */
[----:B------:R-:W-:Y:S01]  /*1b30*/  ULEA UR21, UR5, UR20, 0x3 ;  /* 0x0000001405157291 */ /* 0x000fe2000f8e183f */
[----:B-1----:R-:W-:Y:S01]  /*1b40*/  @!P2 IMAD.MOV.U32 R3, RZ, RZ, 0x8000 ;  /* 0x00008000ff03a424 */ /* 0x002fe200078e00ff */
[----:B------:R-:W-:Y:S01]  /*1b50*/  ELECT P0, URZ, PT ;  /* 0x00000000003f782f */ /* 0x000fe20003800000 */
[----:B-----5:R-:W-:Y:S01]  /*1b60*/  IMAD.U32 R2, RZ, RZ, UR4 ;  /* 0x00000004ff027e24 */ /* 0x020fe2000f8e00ff */
[----:B------:R-:W-:Y:S02]  /*1b70*/  ULEA UR12, UR5, UR20, 0xe ;  /* 0x00000014050c7291 */ /* 0x000fe4000f8e703f */
[C---:B------:R-:W-:Y:S02]  /*1b80*/  ISETP.LT.U32.AND P0, PT, R7.reuse, 0x20, P0 ;  /* 0x000000200700780c */ /* 0x040fe40000701070 */
[----:B------:R-:W-:Y:S02]  /*1b90*/  ELECT P1, URZ, PT ;  /* 0x00000000003f782f */ /* 0x000fe40003820000 */
[----:B------:R-:W-:Y:S01]  /*1ba0*/  SHF.L.U32 R2, R2, 0x1f, RZ ;  /* 0x0000001f02027819 */ /* 0x000fe200000006ff */
[----:B--2---:R-:W-:Y:S01]  /*1bb0*/  UIADD3 UR8, UR12, 0x8000, URZ ;  /* 0x000080000c087890 */ /* 0x004fe2000fffe03f */
[----:B------:R-:W-:Y:S01]  /*1bc0*/  ISETP.LT.U32.AND P1, PT, R7, 0x20, P1 ;  /* 0x000000200700780c */ /* 0x000fe20000f21070 */
[----:B------:R-:W-:Y:S01]  /*1bd0*/  UMOV UR10, UR14 ;  /* 0x0000000e000a7c82 */ /* 0x000fe20008000000 */
[----:B------:R-:W-:-:S02]  /*1be0*/  USHF.R.U32.HI UR16, URZ, 0x4, UR12 ;  /* 0x000000043f107899 */ /* 0x000fc4000801160c */
[----:B------:R-:W-:Y:S02]  /*1bf0*/  USHF.R.U32.HI UR18, URZ, 0x4, UR8 ;  /* 0x000000043f127899 */ /* 0x000fe40008011608 */
[----:B------:R-:W-:Y:S01]  /*1c00*/  USGXT.U32 UR16, UR16, 0xe ;  /* 0x0000000e1010789a */ /* 0x000fe20008000000 */
[----:B------:R-:W-:Y:S01]  /*1c10*/  VOTEU.ANY UP0, P0 ;  /* 0x00000000003f7886 */ /* 0x000fe20000000100 */
[----:B------:R-:W-:Y:S01]  /*1c20*/  VOTEU.ANY UP2, P0 ;  /* 0x00000000003f7886 */ /* 0x000fe20000040100 */
[----:B------:R-:W-:Y:S01]  /*1c30*/  USGXT.U32 UR18, UR18, 0xe ;  /* 0x0000000e1212789a */ /* 0x000fe20008000000 */
[----:B------:R1:W-:Y:S01]  /*1c40*/  @!P2 SYNCS.ARRIVE.TRANS64 RZ, [UR21+0x10000], R3 ;  /* 0x01000003ffffa9a7 */ /* 0x0003e20008000015 */
[----:B------:R2:W-:Y:S06]  /*1c50*/  MEMBAR.ALL.CTA ;  /* 0x0000000000007992 */ /* 0x0005ec0000008000 */
[----:B--2---:R-:W2:Y:S01]  /*1c60*/  FENCE.VIEW.ASYNC.S ;  /* 0x00000000000073c6 */ /* 0x004ea20000000000 */
[----:B------:R-:W-:Y:S01]  /*1c70*/  @UP0 UIADD3 UR13, UR21, 0x10000, URZ ;  /* 0x00010000150d0890 */ /* 0x000fe2000fffe03f */
[----:B------:R-:W-:Y:S01]  /*1c80*/  @UP0 UMOV UR6, UR28 ;  /* 0x0000001c00060c82 */ /* 0x000fe20008000000 */
[----:B------:R-:W-:Y:S01]  /*1c90*/  @UP0 UMOV UR7, UR29 ;  /* 0x0000001d00070c82 */ /* 0x000fe20008000000 */
[----:B--2---:R-:W-:Y:S01]  /*1ca0*/  VOTEU.ANY UP1, P1 ;  /* 0x00000000003f7886 */ /* 0x004fe20000820100 */
[----:B------:R-:W-:Y:S01]  /*1cb0*/  VOTEU.ANY UP3, P1 ;  /* 0x00000000003f7886 */ /* 0x000fe20000860100 */
[----:B------:R-:W-:Y:S01]  /*1cc0*/  UMOV UR17, 0x40000040 ;  /* 0x4000004000117882 */ /* 0x000fe20000000000 */
[----:B------:R-:W-:-:S02]  /*1cd0*/  UMOV UR19, 0x40000040 ;  /* 0x4000004000137882 */ /* 0x000fc40000000000 */
[----:B------:R-:W-:Y:S01]  /*1ce0*/  @UP1 UIADD3 UR9, UR21, 0x10000, URZ ;  /* 0x0001000015091890 */ /* 0x000fe2000fffe03f */
[----:B------:R-:W-:Y:S01]  /*1cf0*/  @UP1 UMOV UR24, UR30 ;  /* 0x0000001e00181c82 */ /* 0x000fe20008000000 */
[----:B------:R-:W-:Y:S01]  /*1d00*/  @UP1 UMOV UR25, UR31 ;  /* 0x0000001f00191c82 */ /* 0x000fe20008000000 */
[----:B------:R-:W-:Y:S06]  /*1d10*/  BAR.SYNC.DEFER_BLOCKING 0x0 ;  /* 0x0000000000007b1d */ /* 0x000fec0000010000 */
[----:B------:R1:W-:Y:S02]  /*1d20*/  @UP2 UTMALDG.2D [UR12], [UR6] ;  /* 0x0000000c060025b4 */ /* 0x0003e40008008000 */
[----:B------:R-:W-:Y:S06]  /*1d30*/  BAR.SYNC.DEFER_BLOCKING 0x0 ;  /* 0x0000000000007b1d */ /* 0x000fec0000010000 */
[----:B------:R1:W-:Y:S02]  /*1d40*/  @UP3 UTMALDG.2D [UR8], [UR24] ;  /* 0x00000008180035b4 */ /* 0x0003e40008008000 */
[----:B------:R-:W-:Y:S06]  /*1d50*/  BAR.SYNC.DEFER_BLOCKING 0x0 ;  /* 0x0000000000007b1d */ /* 0x000fec0000010000 */
[----:B------:R-:W2:Y:S02]  /*1d60*/  SYNCS.PHASECHK.TRANS64.TRYWAIT P0, [UR21+0x10000], R2 ;  /* 0x01000002ff0075a7 */ /* 0x000ea40008000155 */
[----:B-12---:R-:W-:Y:S05]  /*1d70*/  @!P0 BRA `(.L_x_49) ;  /* 0x0000000c001c8947 */ /* 0x006fea0003800000 */
.L_x_51:
[----:B------:R-:W-:Y:S02]  /*1d80*/  WARPGROUP.DEPBAR.LE gsb0, 0x0 ;  /* 0x00008000000079c5 */ /* 0x000fe40000010000 */
[----:B------:R-:W-:Y:S01]  /*1d90*/  WARPGROUP.ARRIVE ;  /* 0x00000000000079c5 */ /* 0x000fe20000000000 */
[----:B------:R-:W-:Y:S01]  /*1da0*/  UIADD3 UR24, UP0, UR16, 0x2, URZ ;  /* 0x0000000210187890 */ /* 0x000fe2000ff1e03f */
[----:B------:R-:W1:Y:S01]  /*1db0*/  LDC R2, c[0x0][0x230] ;  /* 0x00008c00ff027b82 */ /* 0x000e620000000800 */
[----:B------:R-:W-:Y:S01]  /*1dc0*/  UIADD3 UR26, UP1, UR18, 0x2, URZ ;  /* 0x00000002121a7890 */ /* 0x000fe2000ff3e03f */
[----:B------:R-:W-:Y:S02]  /*1dd0*/  UMOV UR6, URZ ;  /* 0x0000003f00067c82 */ /* 0x000fe40008000000 */
[----:B------:R-:W-:Y:S01]  /*1de0*/  QGMMA.64x128x32.F32.E4M3.E4M3 R88, gdesc[UR16], R88 ;  /* 0x01e00000105879f3 */ /* 0x000fe20008700858 */
[----:B------:R-:W-:Y:S01]  /*1df0*/  UMOV UR7, URZ ;  /* 0x0000003f00077c82 */ /* 0x000fe20008000000 */
[----:B------:R-:W-:-:S02]  /*1e00*/  UIADD3.X UR25, UR6, 0x40000040, URZ, UP0, !UPT ;  /* 0x4000004006197890 */ /* 0x000fc400087fe43f */
[----:B------:R-:W-:Y:S02]  /*1e10*/  UIADD3.X UR27, UR7, 0x40000040, URZ, UP1, !UPT ;  /* 0x40000040071b7890 */ /* 0x000fe40008ffe43f */
[----:B------:R-:W-:Y:S02]  /*1e20*/  UIADD3.64 UR40, UR24, 0x2, URZ ;  /* 0x0000000218287897 */ /* 0x000fe4000fffe03f */
[----:B------:R-:W-:Y:S02]  /*1e30*/  UIADD3.64 UR42, UR26, 0x2, URZ ;  /* 0x000000021a2a7897 */ /* 0x000fe4000fffe03f */
[----:B------:R-:W-:Y:S02]  /*1e40*/  UIADD3.64 UR36, UR24, 0x4, URZ ;  /* 0x0000000418247897 */ /* 0x000fe4000fffe03f */
[----:B------:R-:W-:Y:S02]  /*1e50*/  UIADD3.64 UR38, UR26, 0x4, URZ ;  /* 0x000000041a267897 */ /* 0x000fe4000fffe03f */
[----:B------:R-:W-:-:S02]  /*1e60*/  UIADD3.64 UR16, UR24, 0x1fe, URZ ;  /* 0x000001fe18107897 */ /* 0x000fc4000fffe03f */
[----:B------:R-:W-:Y:S02]  /*1e70*/  UIADD3 UR14, UR14, 0x80, URZ ;  /* 0x000000800e0e7890 */ /* 0x000fe4000fffe03f */
[----:B------:R-:W-:-:S04]  /*1e80*/  UIADD3 UR5, UR5, 0x1, URZ ;  /* 0x0000000105057890 */ /* 0x000fc8000fffe03f */
[----:B-1----:R-:W-:Y:S01]  /*1e90*/  ISETP.LE.AND P0, PT, R2, UR14, PT ;  /* 0x0000000e02007c0c */ /* 0x002fe2000bf03270 */
[----:B------:R-:W-:-:S04]  /*1ea0*/  UISETP.NE.U32.AND UP0, UPT, UR5, 0x2, UPT ;  /* 0x000000020500788c */ /* 0x000fc8000bf05070 */
[----:B------:R-:W-:Y:S02]  /*1eb0*/  USEL UR6, URZ, 0x1, UP0 ;  /* 0x000000013f067887 */ /* 0x000fe40008000000 */
[----:B------:R-:W-:Y:S02]  /*1ec0*/  USEL UR5, UR5, URZ, UP0 ;  /* 0x0000003f05057287 */ /* 0x000fe40008000000 */
[----:B------:R-:W-:Y:S01]  /*1ed0*/  ULOP3.LUT UR4, UR4, UR6, URZ, 0x3c, !UPT ;  /* 0x0000000604047292 */ /* 0x000fe2000f8e3c3f */
[----:B------:R-:W-:-:S12]  /*1ee0*/  QGMMA.64x128x32.F32.E4M3.E4M3 R88, gdesc[UR24], R88 ;  /* 0x01e00000185879f3 */ /* 0x000fd80008700858 */
[----:B------:R-:W-:Y:S01]  /*1ef0*/  QGMMA.64x128x32.F32.E4M3.E4M3 R88, gdesc[UR40], R88 ;  /* 0x01e00000285879f3 */ /* 0x000fe20008700858 */
[----:B------:R-:W-:-:S11]  /*1f00*/  UIADD3.64 UR40, UR24, 0x202, URZ ;  /* 0x0000020218287897 */ /* 0x000fd6000fffe03f */
[----:B------:R-:W-:Y:S01]  /*1f10*/  QGMMA.64x128x32.F32.E4M3.E4M3 R88, gdesc[UR36], R88 ;  /* 0x01e00000245879f3 */ /* 0x000fe20008700858 */
[----:B------:R-:W-:-:S11]  /*1f20*/  UIADD3.64 UR36, UR24, 0x204, URZ ;  /* 0x0000020418247897 */ /* 0x000fd6000fffe03f */
[----:B------:R-:W-:Y:S01]  /*1f30*/  QGMMA.64x128x32.F32.E4M3.E4M3 R24, gdesc[UR16], R24 ;  /* 0x01e00000101879f3 */ /* 0x000fe20008700818 */
[----:B------:R-:W-:Y:S01]  /*1f40*/  UIADD3.64 UR16, UR24, 0x200, URZ ;  /* 0x0000020018107897 */ /* 0x000fe2000fffe03f */
[----:B------:R-:W-:Y:S01]  /*1f50*/  UMOV UR18, UR26 ;  /* 0x0000001a00127c82 */ /* 0x000fe20008000000 */
[----:B------:R-:W-:-:S09]  /*1f60*/  UMOV UR19, UR27 ;  /* 0x0000001b00137c82 */ /* 0x000fd20008000000 */
[----:B------:R-:W-:-:S12]  /*1f70*/  QGMMA.64x128x32.F32.E4M3.E4M3 R24, gdesc[UR16], R24 ;  /* 0x01e00000101879f3 */ /* 0x000fd80008700818 */
[----:B------:R-:W-:-:S12]  /*1f80*/  QGMMA.64x128x32.F32.E4M3.E4M3 R24, gdesc[UR40], R24 ;  /* 0x01e00000281879f3 */ /* 0x000fd80008700818 */
[----:B------:R-:W-:Y:S01]  /*1f90*/  QGMMA.64x128x32.F32.E4M3.E4M3 R24, gdesc[UR36], R24, gsb0 ;  /* 0x01e00000241879f3 */ /* 0x000fe20008000818 */
[----:B------:R-:W-:Y:S05]  /*1fa0*/  @!P0 BRA `(.L_x_50) ;  /* 0xfffffff800dc8947 */ /* 0x000fea000383ffff */
.L_x_48:
[----:B------:R-:W-:Y:S02]  /*1fb0*/  WARPGROUP.DEPBAR.LE gsb0, 0x0 ;  /* 0x00008000000079c5 */ /* 0x000fe40000010000 */
[----:B----4-:R-:W-:Y:S01]  /*1fc0*/  BAR.SYNC.DEFER_BLOCKING 0x0 ;  /* 0x0000000000007b1d */ /* 0x010fe20000010000 */
[C---:B-1---5:R-:W-:Y:S01]  /*1fd0*/  IMAD.SHL.U32 R2, R0.reuse, 0x40, RZ ;  /* 0x0000004000027824 */ /* 0x062fe200078e00ff */
[C---:B------:R-:W-:Y:S01]  /*1fe0*/  LOP3.LUT R3, R0.reuse, 0x1c, RZ, 0xc0, !PT ;  /* 0x0000001c00037812 */ /* 0x040fe200078ec0ff */
[----:B---3--:R-:W-:Y:S01]  /*1ff0*/  IMAD.SHL.U32 R4, R0, 0x2, RZ ;  /* 0x0000000200047824 */ /* 0x008fe200078e00ff */
[----:B------:R-:W-:Y:S02]  /*2000*/  ELECT P0, URZ, PT ;  /* 0x00000000003f782f */ /* 0x000fe40003800000 */
[----:B------:R-:W-:Y:S01]  /*2010*/  F2FP.SATFINITE.E4M3.F32.PACK_AB_MERGE_C R88, R89, R88, RZ ;  /* 0x000000585958723e */ /* 0x000fe200048070ff */
[----:B------:R-:W-:Y:S01]  /*2020*/  UMOV UR21, UR11 ;  /* 0x0000000b00157c82 */ /* 0x000fe20008000000 */
[----:B------:R-:W-:Y:S01]  /*2030*/  LOP3.LUT R2, R2, 0x1800, RZ, 0xc0, !PT ;  /* 0x0000180002027812 */ /* 0x000fe200078ec0ff */
[----:B------:R-:W-:Y:S01]  /*2040*/  UMOV UR22, UR15 ;  /* 0x0000000f00167c82 */ /* 0x000fe20008000000 */
[----:B------:R-:W-:-:S02]  /*2050*/  LOP3.LUT R4, R4, 0x6, RZ, 0xc0, !PT ;  /* 0x0000000604047812 */ /* 0x000fc400078ec0ff */
[----:B------:R-:W-:Y:S01]  /*2060*/  F2FP.SATFINITE.E4M3.F32.PACK_AB_MERGE_C R90, R91, R90, RZ ;  /* 0x0000005a5b5a723e */ /* 0x000fe200048070ff */
[----:B------:R-:W-:Y:S01]  /*2070*/  IMAD R2, R3, 0x20, R2 ;  /* 0x0000002003027824 */ /* 0x000fe200078e0202 */
[----:B------:R-:W-:Y:S01]  /*2080*/  F2FP.SATFINITE.E4M3.F32.PACK_AB_MERGE_C R92, R93, R92, RZ ;  /* 0x0000005c5d5c723e */ /* 0x000fe200048070ff */
[----:B------:R-:W-:Y:S01]  /*2090*/  IMAD R3, R3, 0x4, R4 ;  /* 0x0000000403037824 */ /* 0x000fe200078e0204 */
[----:B------:R-:W-:Y:S02]  /*20a0*/  F2FP.SATFINITE.E4M3.F32.PACK_AB_MERGE_C R94, R95, R94, RZ ;  /* 0x0000005e5f5e723e */ /* 0x000fe400048070ff */
[----:B------:R-:W-:Y:S01]  /*20b0*/  F2FP.SATFINITE.E4M3.F32.PACK_AB_MERGE_C R24, R25, R24, RZ ;  /* 0x000000181918723e */ /* 0x000fe200048070ff */
[----:B------:R-:W-:Y:S01]  /*20c0*/  IMAD.IADD R3, R2, 0x1, R3 ;  /* 0x0000000102037824 */ /* 0x000fe200078e0203 */
[----:B------:R-:W-:Y:S02]  /*20d0*/  F2FP.SATFINITE.E4M3.F32.PACK_AB_MERGE_C R26, R27, R26, RZ ;  /* 0x0000001a1b1a723e */ /* 0x000fe400048070ff */
[----:B------:R-:W-:-:S02]  /*20e0*/  F2FP.SATFINITE.E4M3.F32.PACK_AB_MERGE_C R28, R29, R28, RZ ;  /* 0x0000001c1d1c723e */ /* 0x000fc400048070ff */
[----:B------:R-:W-:Y:S01]  /*20f0*/  F2FP.SATFINITE.E4M3.F32.PACK_AB_MERGE_C R30, R31, R30, RZ ;  /* 0x0000001e1f1e723e */ /* 0x000fe200048070ff */
[----:B------:R-:W1:Y:S02]  /*2100*/  @!P2 SYNCS.CCTL.IV [UR20+0x10000] ;  /* 0x01000000ff00a9b1 */ /* 0x000e640008000014 */
[----:B-1----:R-:W-:Y:S01]  /*2110*/  BAR.SYNC.DEFER_BLOCKING 0x0 ;  /* 0x0000000000007b1d */ /* 0x002fe20000010000 */
[----:B------:R-:W-:Y:S02]  /*2120*/  F2FP.SATFINITE.E4M3.F32.PACK_AB_MERGE_C R96, R97, R96, RZ ;  /* 0x000000606160723e */ /* 0x000fe400048070ff */
[----:B------:R-:W-:Y:S02]  /*2130*/  F2FP.SATFINITE.E4M3.F32.PACK_AB_MERGE_C R98, R99, R98, RZ ;  /* 0x000000626362723e */ /* 0x000fe400048070ff */
[----:B------:R-:W-:Y:S02]  /*2140*/  F2FP.SATFINITE.E4M3.F32.PACK_AB_MERGE_C R100, R101, R100, RZ ;  /* 0x000000646564723e */ /* 0x000fe400048070ff */
[----:B------:R-:W-:-:S02]  /*2150*/  F2FP.SATFINITE.E4M3.F32.PACK_AB_MERGE_C R102, R103, R102, RZ ;  /* 0x000000666766723e */ /* 0x000fc400048070ff */
[----:B------:R-:W-:Y:S02]  /*2160*/  F2FP.SATFINITE.E4M3.F32.PACK_AB_MERGE_C R32, R33, R32, RZ ;  /* 0x000000202120723e */ /* 0x000fe400048070ff */
[----:B------:R-:W-:Y:S02]  /*2170*/  F2FP.SATFINITE.E4M3.F32.PACK_AB_MERGE_C R34, R35, R34, RZ ;  /* 0x000000222322723e */ /* 0x000fe400048070ff */
[----:B------:R-:W-:Y:S02]  /*2180*/  F2FP.SATFINITE.E4M3.F32.PACK_AB_MERGE_C R36, R37, R36, RZ ;  /* 0x000000242524723e */ /* 0x000fe400048070ff */
[----:B------:R-:W-:Y:S02]  /*2190*/  F2FP.SATFINITE.E4M3.F32.PACK_AB_MERGE_C R38, R39, R38, RZ ;  /* 0x000000262726723e */ /* 0x000fe400048070ff */
[----:B------:R-:W-:Y:S02]  /*21a0*/  ISETP.LT.U32.AND P0, PT, R7, 0x20, P0 ;  /* 0x000000200700780c */ /* 0x000fe40000701070 */
[----:B------:R-:W-:-:S02]  /*21b0*/  LOP3.LUT R5, R3, 0x10, RZ, 0x3c, !PT ;  /* 0x0000001003057812 */ /* 0x000fc400078e3cff */
[----:B------:R-:W-:Y:S02]  /*21c0*/  F2FP.SATFINITE.E4M3.F32.PACK_AB_MERGE_C R104, R105, R104, RZ ;  /* 0x000000686968723e */ /* 0x000fe400048070ff */
[----:B------:R-:W-:Y:S01]  /*21d0*/  F2FP.SATFINITE.E4M3.F32.PACK_AB_MERGE_C R106, R107, R106, RZ ;  /* 0x0000006a6b6a723e */ /* 0x000fe200048070ff */
[----:B------:R-:W1:Y:S01]  /*21e0*/  @!P2 SYNCS.CCTL.IV [UR20+0x10008] ;  /* 0x01000800ff00a9b1 */ /* 0x000e620008000014 */
[----:B------:R-:W-:Y:S01]  /*21f0*/  F2FP.SATFINITE.E4M3.F32.PACK_AB_MERGE_C R108, R109, R108, RZ ;  /* 0x0000006c6d6c723e */ /* 0x000fe200048070ff */
[----:B-1----:R-:W-:Y:S01]  /*2200*/  STS.U16 [R3+UR20], R88 ;  /* 0x0000005803007988 */ /* 0x002fe20008000414 */
[----:B------:R-:W-:Y:S02]  /*2210*/  F2FP.SATFINITE.E4M3.F32.PACK_AB_MERGE_C R110, R111, R110, RZ ;  /* 0x0000006e6f6e723e */ /* 0x000fe400048070ff */
[----:B------:R-:W-:Y:S01]  /*2220*/  F2FP.SATFINITE.E4M3.F32.PACK_AB_MERGE_C R40, R41, R40, RZ ;  /* 0x000000282928723e */ /* 0x000fe200048070ff */
[----:B------:R-:W-:Y:S01]  /*2230*/  STS.U16 [R3+UR20+0x400], R90 ;  /* 0x0004005a03007988 */ /* 0x000fe20008000414 */
[----:B------:R-:W-:Y:S01]  /*2240*/  F2FP.SATFINITE.E4M3.F32.PACK_AB_MERGE_C R42, R43, R42, RZ ;  /* 0x0000002a2b2a723e */ /* 0x000fe200048070ff */
[----:B------:R-:W-:Y:S01]  /*2250*/  VOTEU.ANY UP0, P0 ;  /* 0x00000000003f7886 */ /* 0x000fe20000000100 */
[----:B------:R-:W-:Y:S01]  /*2260*/  F2FP.SATFINITE.E4M3.F32.PACK_AB_MERGE_C R44, R45, R44, RZ ;  /* 0x0000002c2d2c723e */ /* 0x000fe200048070ff */
[----:B------:R-:W-:Y:S01]  /*2270*/  STS.U16 [R3+UR20+0x8], R92 ;  /* 0x0000085c03007988 */ /* 0x000fe20008000414 */
[----:B------:R-:W-:Y:S01]  /*2280*/  F2FP.SATFINITE.E4M3.F32.PACK_AB_MERGE_C R46, R47, R46, RZ ;  /* 0x0000002e2f2e723e */ /* 0x000fe200048070ff */
[----:B------:R-:W-:Y:S01]  /*2290*/  VOTEU.ANY UP1, P0 ;  /* 0x00000000003f7886 */ /* 0x000fe20000020100 */
[----:B------:R-:W-:Y:S01]  /*22a0*/  LOP3.LUT R7, R3, 0x20, RZ, 0x3c, !PT ;  /* 0x0000002003077812 */ /* 0x000fe200078e3cff */
[----:B------:R-:W-:Y:S01]  /*22b0*/  STS.U16 [R3+UR20+0x408], R94 ;  /* 0x0004085e03007988 */ /* 0x000fe20008000414 */
[----:B------:R-:W-:Y:S01]  /*22c0*/  F2FP.SATFINITE.E4M3.F32.PACK_AB_MERGE_C R112, R113, R112, RZ ;  /* 0x000000707170723e */ /* 0x000fe200048070ff */
[----:B--2---:R-:W-:Y:S01]  /*22d0*/  @UP0 UMOV UR6, UR32 ;  /* 0x0000002000060c82 */ /* 0x004fe20008000000 */
[----:B------:R-:W-:Y:S01]  /*22e0*/  F2FP.SATFINITE.E4M3.F32.PACK_AB_MERGE_C R114, R115, R114, RZ ;  /* 0x000000727372723e */ /* 0x000fe200048070ff */
[----:B------:R-:W-:Y:S01]  /*22f0*/  STS.U16 [R3+UR20+0x2000], R24 ;  /* 0x0020001803007988 */ /* 0x000fe20008000414 */
[----:B------:R-:W-:Y:S01]  /*2300*/  F2FP.SATFINITE.E4M3.F32.PACK_AB_MERGE_C R116, R117, R116, RZ ;  /* 0x000000747574723e */ /* 0x000fe200048070ff */
[----:B------:R-:W-:Y:S01]  /*2310*/  @UP0 UMOV UR7, UR33 ;  /* 0x0000002100070c82 */ /* 0x000fe20008000000 */
[----:B------:R-:W-:Y:S01]  /*2320*/  F2FP.SATFINITE.E4M3.F32.PACK_AB_MERGE_C R118, R119, R118, RZ ;  /* 0x000000767776723e */ /* 0x000fe200048070ff */
[----:B------:R-:W-:Y:S01]  /*2330*/  STS.U16 [R3+UR20+0x2400], R26 ;  /* 0x0024001a03007988 */ /* 0x000fe20008000414 */
[----:B------:R-:W-:-:S02]  /*2340*/  F2FP.SATFINITE.E4M3.F32.PACK_AB_MERGE_C R48, R49, R48, RZ ;  /* 0x000000303130723e */ /* 0x000fc400048070ff */
[----:B------:R-:W-:Y:S01]  /*2350*/  F2FP.SATFINITE.E4M3.F32.PACK_AB_MERGE_C R50, R51, R50, RZ ;  /* 0x000000323332723e */ /* 0x000fe200048070ff */
[----:B------:R-:W-:Y:S01]  /*2360*/  STS.U16 [R3+UR20+0x2008], R28 ;  /* 0x0020081c03007988 */ /* 0x000fe20008000414 */
[----:B------:R-:W-:Y:S02]  /*2370*/  F2FP.SATFINITE.E4M3.F32.PACK_AB_MERGE_C R52, R53, R52, RZ ;  /* 0x000000343534723e */ /* 0x000fe400048070ff */
[----:B------:R-:W-:Y:S01]  /*2380*/  F2FP.SATFINITE.E4M3.F32.PACK_AB_MERGE_C R54, R55, R54, RZ ;  /* 0x000000363736723e */ /* 0x000fe200048070ff */
[----:B------:R-:W-:Y:S01]  /*2390*/  STS.U16 [R3+UR20+0x2408], R30 ;  /* 0x0024081e03007988 */ /* 0x000fe20008000414 */
[----:B------:R-:W-:Y:S02]  /*23a0*/  LOP3.LUT R9, R3, 0x30, RZ, 0x3c, !PT ;  /* 0x0000003003097812 */ /* 0x000fe400078e3cff */
[----:B------:R-:W-:Y:S01]  /*23b0*/  F2FP.SATFINITE.E4M3.F32.PACK_AB_MERGE_C R120, R121, R120, RZ ;  /* 0x000000787978723e */ /* 0x000fe200048070ff */
[----:B------:R-:W-:Y:S01]  /*23c0*/  STS.U16 [R5+UR20], R96 ;  /* 0x0000006005007988 */ /* 0x000fe20008000414 */
[----:B------:R-:W-:-:S02]  /*23d0*/  F2FP.SATFINITE.E4M3.F32.PACK_AB_MERGE_C R122, R123, R122, RZ ;  /* 0x0000007a7b7a723e */ /* 0x000fc400048070ff */
[----:B------:R-:W-:Y:S01]  /*23e0*/  F2FP.SATFINITE.E4M3.F32.PACK_AB_MERGE_C R124, R125, R124, RZ ;  /* 0x0000007c7d7c723e */ /* 0x000fe200048070ff */
[----:B------:R-:W-:Y:S01]  /*23f0*/  STS.U16 [R5+UR20+0x400], R98 ;  /* 0x0004006205007988 */ /* 0x000fe20008000414 */
[----:B------:R-:W-:Y:S02]  /*2400*/  F2FP.SATFINITE.E4M3.F32.PACK_AB_MERGE_C R126, R127, R126, RZ ;  /* 0x0000007e7f7e723e */ /* 0x000fe400048070ff */
[----:B------:R-:W-:Y:S01]  /*2410*/  F2FP.SATFINITE.E4M3.F32.PACK_AB_MERGE_C R56, R57, R56, RZ ;  /* 0x000000383938723e */ /* 0x000fe200048070ff */
[----:B------:R-:W-:Y:S01]  /*2420*/  STS.U16 [R5+UR20+0x8], R100 ;  /* 0x0000086405007988 */ /* 0x000fe20008000414 */
[----:B------:R-:W-:Y:S02]  /*2430*/  F2FP.SATFINITE.E4M3.F32.PACK_AB_MERGE_C R58, R59, R58, RZ ;  /* 0x0000003a3b3a723e */ /* 0x000fe400048070ff */
        /* <DEDUP_REMOVED lines=13> */
[----:B------:R1:W-:Y:S01]  /*2510*/  STS.U16 [R5+UR20+0x2408], R38 ;  /* 0x0024082605007988 */ /* 0x0003e20008000414 */
[----:B------:R-:W-:Y:S02]  /*2520*/  F2FP.SATFINITE.E4M3.F32.PACK_AB_MERGE_C R70, R71, R70, RZ ;  /* 0x000000464746723e */ /* 0x000fe400048070ff */
[----:B------:R-:W-:Y:S01]  /*2530*/  F2FP.SATFINITE.E4M3.F32.PACK_AB_MERGE_C R136, R137, R136, RZ ;  /* 0x000000888988723e */ /* 0x000fe200048070ff */
[----:B------:R-:W-:Y:S01]  /*2540*/  STS.U16 [R7+UR20], R104 ;  /* 0x0000006807007988 */ /* 0x000fe20008000414 */
[----:B------:R-:W-:Y:S02]  /*2550*/  F2FP.SATFINITE.E4M3.F32.PACK_AB_MERGE_C R138, R139, R138, RZ ;  /* 0x0000008a8b8a723e */ /* 0x000fe400048070ff */
[----:B------:R-:W-:Y:S01]  /*2560*/  F2FP.SATFINITE.E4M3.F32.PACK_AB_MERGE_C R140, R141, R140, RZ ;  /* 0x0000008c8d8c723e */ /* 0x000fe200048070ff */
[----:B------:R-:W-:Y:S01]  /*2570*/  STS.U16 [R7+UR20+0x400], R106 ;  /* 0x0004006a07007988 */ /* 0x000fe20008000414 */
[----:B------:R-:W-:-:S02]  /*2580*/  F2FP.SATFINITE.E4M3.F32.PACK_AB_MERGE_C R142, R143, R142, RZ ;  /* 0x0000008e8f8e723e */ /* 0x000fc400048070ff */
[----:B-1----:R-:W-:Y:S01]  /*2590*/  LOP3.LUT R5, R3, 0x40, RZ, 0x3c, !PT ;  /* 0x0000004003057812 */ /* 0x002fe200078e3cff */
        /* <DEDUP_REMOVED lines=15> */
[----:B------:R1:W-:Y:S01]  /*2690*/  STS.U16 [R7+UR20+0x2408], R46 ;  /* 0x0024082e07007988 */ /* 0x0003e20008000414 */
[----:B------:R-:W-:-:S02]  /*26a0*/  F2FP.SATFINITE.E4M3.F32.PACK_AB_MERGE_C R84, R85, R84, RZ ;  /* 0x000000545554723e */ /* 0x000fc400048070ff */
[----:B------:R-:W-:Y:S01]  /*26b0*/  F2FP.SATFINITE.E4M3.F32.PACK_AB_MERGE_C R86, R87, R86, RZ ;  /* 0x000000565756723e */ /* 0x000fe200048070ff */
[----:B------:R-:W-:Y:S04]  /*26c0*/  STS.U16 [R9+UR20], R112 ;  /* 0x0000007009007988 */ /* 0x000fe80008000414 */
[----:B------:R-:W-:Y:S01]  /*26d0*/  STS.U16 [R9+UR20+0x400], R114 ;  /* 0x0004007209007988 */ /* 0x000fe20008000414 */
[----:B-1----:R-:W-:-:S03]  /*26e0*/  LOP3.LUT R7, R3, 0x50, RZ, 0x3c, !PT ;  /* 0x0000005003077812 */ /* 0x002fc600078e3cff */
[----:B------:R-:W-:Y:S04]  /*26f0*/  STS.U16 [R9+UR20+0x8], R116 ;  /* 0x0000087409007988 */ /* 0x000fe80008000414 */
[----:B------:R-:W-:Y:S04]  /*2700*/  STS.U16 [R9+UR20+0x408], R118 ;  /* 0x0004087609007988 */ /* 0x000fe80008000414 */
[----:B------:R-:W-:Y:S04]  /*2710*/  STS.U16 [R9+UR20+0x2000], R48 ;  /* 0x0020003009007988 */ /* 0x000fe80008000414 */
[----:B------:R-:W-:Y:S04]  /*2720*/  STS.U16 [R9+UR20+0x2400], R50 ;  /* 0x0024003209007988 */ /* 0x000fe80008000414 */
[----:B------:R-:W-:Y:S04]  /*2730*/  STS.U16 [R9+UR20+0x2008], R52 ;  /* 0x0020083409007988 */ /* 0x000fe80008000414 */
[----:B------:R1:W-:Y:S04]  /*2740*/  STS.U16 [R9+UR20+0x2408], R54 ;  /* 0x0024083609007988 */ /* 0x0003e80008000414 */
[----:B------:R-:W-:Y:S04]  /*2750*/  STS.U16 [R5+UR20], R120 ;  /* 0x0000007805007988 */ /* 0x000fe80008000414 */
[----:B------:R-:W-:Y:S01]  /*2760*/  STS.U16 [R5+UR20+0x400], R122 ;  /* 0x0004007a05007988 */ /* 0x000fe20008000414 */
[----:B-1----:R-:W-:-:S02]  /*2770*/  LOP3.LUT R9, R3, 0x60, RZ, 0x3c, !PT ;  /* 0x0000006003097812 */ /* 0x002fc400078e3cff */
[----:B------:R-:W-:Y:S01]  /*2780*/  LOP3.LUT R3, R3, 0x70, RZ, 0x3c, !PT ;  /* 0x0000007003037812 */ /* 0x000fe200078e3cff */
[----:B------:R-:W-:Y:S04]  /*2790*/  STS.U16 [R5+UR20+0x8], R124 ;  /* 0x0000087c05007988 */ /* 0x000fe80008000414 */
[----:B------:R-:W-:Y:S04]  /*27a0*/  STS.U16 [R5+UR20+0x408], R126 ;  /* 0x0004087e05007988 */ /* 0x000fe80008000414 */
[----:B------:R-:W-:Y:S04]  /*27b0*/  STS.U16 [R5+UR20+0x2000], R56 ;  /* 0x0020003805007988 */ /* 0x000fe80008000414 */
[----:B------:R-:W-:Y:S04]  /*27c0*/  STS.U16 [R5+UR20+0x2400], R58 ;  /* 0x0024003a05007988 */ /* 0x000fe80008000414 */
[----:B------:R-:W-:Y:S04]  /*27d0*/  STS.U16 [R5+UR20+0x2008], R60 ;  /* 0x0020083c05007988 */ /* 0x000fe80008000414 */
[----:B------:R-:W-:Y:S04]  /*27e0*/  STS.U16 [R5+UR20+0x2408], R62 ;  /* 0x0024083e05007988 */ /* 0x000fe80008000414 */
[----:B------:R-:W-:Y:S04]  /*27f0*/  STS.U16 [R7+UR20], R128 ;  /* 0x0000008007007988 */ /* 0x000fe80008000414 */
[----:B------:R-:W-:Y:S04]  /*2800*/  STS.U16 [R7+UR20+0x400], R130 ;  /* 0x0004008207007988 */ /* 0x000fe80008000414 */
        /* <DEDUP_REMOVED lines=21> */
[----:B------:R-:W-:Y:S01]  /*2960*/  STS.U16 [R3+UR20+0x2408], R86 ;  /* 0x0024085603007988 */ /* 0x000fe20008000414 */
[----:B------:R1:W-:Y:S06]  /*2970*/  MEMBAR.ALL.CTA ;  /* 0x0000000000007992 */ /* 0x0003ec0000008000 */
[----:B-1----:R-:W1:Y:S02]  /*2980*/  FENCE.VIEW.ASYNC.S ;  /* 0x00000000000073c6 */ /* 0x002e640000000000 */
[----:B-1----:R-:W-:Y:S06]  /*2990*/  BAR.SYNC.DEFER_BLOCKING 0x0 ;  /* 0x0000000000007b1d */ /* 0x002fec0000010000 */
[----:B------:R1:W-:Y:S01]  /*29a0*/  @UP1 UTMASTG.2D [UR20], [UR6] ;  /* 0x00000014060013b5 */ /* 0x0003e20008008000 */
[----:B------:R0:W-:Y:S01]  /*29b0*/  UTMACMDFLUSH ;  /* 0x00000000000079b7 */ /* 0x0001e20000000000 */
[----:B------:R-:W-:-:S04]  /*29c0*/  DEPBAR.LE SB0, 0x0 ;  /* 0x000080000000791a */ /* 0x000fc80000000000 */
[----:B------:R-:W-:Y:S06]  /*29d0*/  BAR.SYNC.DEFER_BLOCKING 0x0 ;  /* 0x0000000000007b1d */ /* 0x000fec0000010000 */
[----:B-1----:R-:W-:Y:S05]  /*29e0*/  EXIT ;  /* 0x000000000000794d */ /* 0x002fea0003800000 */
.L_x_49:
[----:B------:R-:W1:Y:S02]  /*29f0*/  SYNCS.PHASECHK.TRANS64.TRYWAIT P0, [UR21+0x10000], R2 ;  /* 0x01000002ff0075a7 */ /* 0x000e640008000155 */
[----:B-1----:R-:W-:Y:S05]  /*2a00*/  @!P0 BRA `(.L_x_49) ;  /* 0xfffffffc00f88947 */ /* 0x002fea000383ffff */
[----:B------:R-:W-:Y:S05]  /*2a10*/  BRA `(.L_x_51) ;  /* 0xfffffff000d87947 */ /* 0x000fea000383ffff */
.L_x_52:
[----:B------:R-:W-:-:S00]  /*2a20*/  BRA `(.L_x_52) ;  /* 0xfffffffc00fc7947 */ /* 0x000fc0000383ffff */
[----:B------:R-:W-:-:S00]  /*2a30*/  NOP ;  /* 0x0000000000007918 */ /* 0x000fc00000000000 */
        /* <DEDUP_REMOVED lines=12> */
.L_x_53:


//--------------------- .nv.shared.gluon_wgmma    --------------------------
	.section	.nv.shared.gluon_wgmma,"aw",@nobits
	.sectionflags	@""
	.align	16
	.zero		1024


//--------------------- .nv.shared.reserved.0     --------------------------
	.section	.nv.shared.reserved.0,"aw",@nobits
	.weak		__nv_reservedSMEM_offset_0_alias
	.size		__nv_reservedSMEM_offset_0_alias, 0, 0
	.other		__nv_reservedSMEM_offset_0_alias,@"STO_CUDA_RESERVED_SHARED STV_DEFAULT"
__nv_reservedSMEM_offset_0_alias:
	.zero		0


//--------------------- .nv.constant0.gluon_wgmma --------------------------
	.section	.nv.constant0.gluon_wgmma,"a",@progbits
	.sectionflags	@""
	.align	4
.nv.constant0.gluon_wgmma:
	.zero		608


//--------------------- SYMBOLS --------------------------

	.type		.nv.reservedSmem.offset0,@object
	.size		.nv.reservedSmem.offset0,0x4
